	.target	sm_90a

	.elftype	@"ET_EXEC"


//--------------------- .note.nv.tkinfo           --------------------------
	.section	.note.nv.tkinfo,"",@"SHT_NOTE"
	.sectionflags	@"SHF_NOTE_NV_TKINFO"
	.tkinfo
        /*0018*/ 	.word	0x00000002
        /*0030*/ 	.string	""
        /*0030*/ 	.string	"ptxas"
        /*0030*/ 	.string	"Cuda compilation tools, release 13.0, V13.0.88"
        /*0030*/ 	.string	"Build cuda_13.0.r13.0/compiler.36424714_0"
        /*0030*/ 	.string	"-arch sm_90a -m 64 "



//--------------------- .note.nv.cuinfo           --------------------------
	.section	.note.nv.cuinfo,"",@"SHT_NOTE"
	.sectionflags	@"SHF_NOTE_NV_CUINFO"
        /*0018*/ 	.short	0x0002
        /*001a*/ 	.short	0x005a
        /*001c*/ 	.short	0x0082
	.zero		2


//--------------------- .nv.info                  --------------------------
	.section	.nv.info,"",@"SHT_CUDA_INFO"
	.align	4


	//----- nvinfo : EIATTR_REGCOUNT
	.align		4
        /*0000*/ 	.byte	0x04, 0x2f
        /*0002*/ 	.short	(.L_15 - .L_14)
	.align		4
.L_14:
        /*0004*/ 	.word	index@(_ZN7cutlass13device_kernelINS_4gemm6kernel13GemmUniversalIN4cute5tupleIJiiiiEEENS1_10collective13CollectiveMmaINS1_34MainloopSm90TmaGmmaWarpSpecializedILi4ENS5_IJNS4_1CILi1EEENSA_ILi2EEESB_EEENS1_35KernelTmaWarpSpecializedCooperativeEEENS5_IJNSA_ILi128EEENSA_ILi64EEESH_EEENS_10tfloat32_tENS5_IJlSB_lEEESJ_SK_NS4_8TiledMMAINS4_8MMA_AtomIJNS4_4SM904GMMA29MMA_64x64x8_F32TF32TF32_SS_TNILNSO_7ScaleInE1ELSQ_1EEEEEENS4_6LayoutINS5_IJSC_SB_SB_EEENS5_IJSB_NSA_ILi0EEESV_EEEEENS5_IJNS4_10UnderscoreESY_SY_EEEEENS4_23SM90_TMA_LOAD_MULTICASTENS4_14ComposedLayoutINS4_7SwizzleILi3ELi4ELi3EEENS4_18smem_ptr_flag_bitsILi32EEENST_INS5_IJNSA_ILi8EEENSA_ILi32EEEEEENS5_IJS18_SB_EEEEEEEvNS4_8identityENS4_13SM90_TMA_LOADES1C_vS1D_EENS_8epilogue10collective6detail29Sm90TmaWarpSpecializedAdapterINS1H_15DefaultEpilogueISJ_SK_SK_NS1G_6thread17LinearCombinationISJ_Li1EffLNS1L_9ScaleType4KindE0ELNS_15FloatRoundStyleE2ESJ_EENS1_15EpilogueDefaultEEEEEvvEEEEvNT_6ParamsE)
        /*0008*/ 	.word	0x000000a8


	//----- nvinfo : EIATTR_FRAME_SIZE
	.align		4
.L_15:
        /*000c*/ 	.byte	0x04, 0x11
        /*000e*/ 	.short	(.L_17 - .L_16)
	.align		4
.L_16:
        /*0010*/ 	.word	index@(_ZN7cutlass13device_kernelINS_4gemm6kernel13GemmUniversalIN4cute5tupleIJiiiiEEENS1_10collective13CollectiveMmaINS1_34MainloopSm90TmaGmmaWarpSpecializedILi4ENS5_IJNS4_1CILi1EEENSA_ILi2EEESB_EEENS1_35KernelTmaWarpSpecializedCooperativeEEENS5_IJNSA_ILi128EEENSA_ILi64EEESH_EEENS_10tfloat32_tENS5_IJlSB_lEEESJ_SK_NS4_8TiledMMAINS4_8MMA_AtomIJNS4_4SM904GMMA29MMA_64x64x8_F32TF32TF32_SS_TNILNSO_7ScaleInE1ELSQ_1EEEEEENS4_6LayoutINS5_IJSC_SB_SB_EEENS5_IJSB_NSA_ILi0EEESV_EEEEENS5_IJNS4_10UnderscoreESY_SY_EEEEENS4_23SM90_TMA_LOAD_MULTICASTENS4_14ComposedLayoutINS4_7SwizzleILi3ELi4ELi3EEENS4_18smem_ptr_flag_bitsILi32EEENST_INS5_IJNSA_ILi8EEENSA_ILi32EEEEEENS5_IJS18_SB_EEEEEEEvNS4_8identityENS4_13SM90_TMA_LOADES1C_vS1D_EENS_8epilogue10collective6detail29Sm90TmaWarpSpecializedAdapterINS1H_15DefaultEpilogueISJ_SK_SK_NS1G_6thread17LinearCombinationISJ_Li1EffLNS1L_9ScaleType4KindE0ELNS_15FloatRoundStyleE2ESJ_EENS1_15EpilogueDefaultEEEEEvvEEEEvNT_6ParamsE)
        /*0014*/ 	.word	0x00000000


	//----- nvinfo : EIATTR_MIN_STACK_SIZE
	.align		4
.L_17:
        /*0018*/ 	.byte	0x04, 0x12
        /*001a*/ 	.short	(.L_19 - .L_18)
	.align		4
.L_18:
        /*001c*/ 	.word	index@(_ZN7cutlass13device_kernelINS_4gemm6kernel13GemmUniversalIN4cute5tupleIJiiiiEEENS1_10collective13CollectiveMmaINS1_34MainloopSm90TmaGmmaWarpSpecializedILi4ENS5_IJNS4_1CILi1EEENSA_ILi2EEESB_EEENS1_35KernelTmaWarpSpecializedCooperativeEEENS5_IJNSA_ILi128EEENSA_ILi64EEESH_EEENS_10tfloat32_tENS5_IJlSB_lEEESJ_SK_NS4_8TiledMMAINS4_8MMA_AtomIJNS4_4SM904GMMA29MMA_64x64x8_F32TF32TF32_SS_TNILNSO_7ScaleInE1ELSQ_1EEEEEENS4_6LayoutINS5_IJSC_SB_SB_EEENS5_IJSB_NSA_ILi0EEESV_EEEEENS5_IJNS4_10UnderscoreESY_SY_EEEEENS4_23SM90_TMA_LOAD_MULTICASTENS4_14ComposedLayoutINS4_7SwizzleILi3ELi4ELi3EEENS4_18smem_ptr_flag_bitsILi32EEENST_INS5_IJNSA_ILi8EEENSA_ILi32EEEEEENS5_IJS18_SB_EEEEEEEvNS4_8identityENS4_13SM90_TMA_LOADES1C_vS1D_EENS_8epilogue10collective6detail29Sm90TmaWarpSpecializedAdapterINS1H_15DefaultEpilogueISJ_SK_SK_NS1G_6thread17LinearCombinationISJ_Li1EffLNS1L_9ScaleType4KindE0ELNS_15FloatRoundStyleE2ESJ_EENS1_15EpilogueDefaultEEEEEvvEEEEvNT_6ParamsE)
        /*0020*/ 	.word	0x00000000
.L_19:


//--------------------- .nv.compat                --------------------------
	.section	.nv.compat,"",@"SHT_CUDA_COMPAT_INFO"
	.align	4
        /*0000*/ 	.byte	0x02, 0x09, 0x01, 0x00, 0x02, 0x02, 0x04, 0x00, 0x02, 0x05, 0x05, 0x00, 0x03, 0x07, 0x01, 0x01
        /*0010*/ 	.byte	0x02, 0x03, 0x01, 0x00, 0x02, 0x06, 0x01, 0x00, 0x04, 0x0b, 0x08, 0x00, 0x00, 0x00, 0x00, 0x00
        /*0020*/ 	.byte	0x00, 0x00, 0x00, 0x00


//--------------------- .nv.info._ZN7cutlass13device_kernelINS_4gemm6kernel13GemmUniversalIN4cute5tupleIJiiiiEEENS1_10collective13CollectiveMmaINS1_34MainloopSm90TmaGmmaWarpSpecializedILi4ENS5_IJNS4_1CILi1EEENSA_ILi2EEESB_EEENS1_35KernelTmaWarpSpecializedCooperativeEEENS5_IJNSA_ILi128EEENSA_ILi64EEESH_EEENS_10tfloat32_tENS5_IJlSB_lEEESJ_SK_NS4_8TiledMMAINS4_8MMA_AtomIJNS4_4SM904GMMA29MMA_64x64x8_F32TF32TF32_SS_TNILNSO_7ScaleInE1ELSQ_1EEEEEENS4_6LayoutINS5_IJSC_SB_SB_EEENS5_IJSB_NSA_ILi0EEESV_EEEEENS5_IJNS4_10UnderscoreESY_SY_EEEEENS4_23SM90_TMA_LOAD_MULTICASTENS4_14ComposedLayoutINS4_7SwizzleILi3ELi4ELi3EEENS4_18smem_ptr_flag_bitsILi32EEENST_INS5_IJNSA_ILi8EEENSA_ILi32EEEEEENS5_IJS18_SB_EEEEEEEvNS4_8identityENS4_13SM90_TMA_LOADES1C_vS1D_EENS_8epilogue10collective6detail29Sm90TmaWarpSpecializedAdapterINS1H_15DefaultEpilogueISJ_SK_SK_NS1G_6thread17LinearCombinationISJ_Li1EffLNS1L_9ScaleType4KindE0ELNS_15FloatRoundStyleE2ESJ_EENS1_15EpilogueDefaultEEEEEvvEEEEvNT_6ParamsE --------------------------
	.section	.nv.info._ZN7cutlass13device_kernelINS_4gemm6kernel13GemmUniversalIN4cute5tupleIJiiiiEEENS1_10collective13CollectiveMmaINS1_34MainloopSm90TmaGmmaWarpSpecializedILi4ENS5_IJNS4_1CILi1EEENSA_ILi2EEESB_EEENS1_35KernelTmaWarpSpecializedCooperativeEEENS5_IJNSA_ILi128EEENSA_ILi64EEESH_EEENS_10tfloat32_tENS5_IJlSB_lEEESJ_SK_NS4_8TiledMMAINS4_8MMA_AtomIJNS4_4SM904GMMA29MMA_64x64x8_F32TF32TF32_SS_TNILNSO_7ScaleInE1ELSQ_1EEEEEENS4_6LayoutINS5_IJSC_SB_SB_EEENS5_IJSB_NSA_ILi0EEESV_EEEEENS5_IJNS4_10UnderscoreESY_SY_EEEEENS4_23SM90_TMA_LOAD_MULTICASTENS4_14ComposedLayoutINS4_7SwizzleILi3ELi4ELi3EEENS4_18smem_ptr_flag_bitsILi32EEENST_INS5_IJNSA_ILi8EEENSA_ILi32EEEEEENS5_IJS18_SB_EEEEEEEvNS4_8identityENS4_13SM90_TMA_LOADES1C_vS1D_EENS_8epilogue10collective6detail29Sm90TmaWarpSpecializedAdapterINS1H_15DefaultEpilogueISJ_SK_SK_NS1G_6thread17LinearCombinationISJ_Li1EffLNS1L_9ScaleType4KindE0ELNS_15FloatRoundStyleE2ESJ_EENS1_15EpilogueDefaultEEEEEvvEEEEvNT_6ParamsE,"",@"SHT_CUDA_INFO"
	.sectionflags	@""
	.align	4


	//----- nvinfo : EIATTR_CUDA_API_VERSION
	.align		4
        /*0000*/ 	.byte	0x04, 0x37
        /*0002*/ 	.short	(.L_21 - .L_20)
.L_20:
        /*0004*/ 	.word	0x00000082


	//----- nvinfo : EIATTR_KPARAM_INFO
	.align		4
.L_21:
        /*0008*/ 	.byte	0x04, 0x17
        /*000a*/ 	.short	(.L_23 - .L_22)
.L_22:
        /*000c*/ 	.word	0x00000000
        /*0010*/ 	.short	0x0000
        /*0012*/ 	.short	0x0070
        /*0014*/ 	.byte	0x00, 0xf0, 0x01, 0x10


	//----- nvinfo : EIATTR_SPARSE_MMA_MASK
	.align		4
.L_23:
        /*0018*/ 	.byte	0x03, 0x50
        /*001a*/ 	.short	0x0000


	//----- nvinfo : EIATTR_MAXREG_COUNT
	.align		4
        /*001c*/ 	.byte	0x03, 0x1b
        /*001e*/ 	.short	0x00a8


	//----- nvinfo : EIATTR_NUM_BARRIERS
	.align		4
        /*0020*/ 	.byte	0x02, 0x4c
        /*0022*/ 	.byte	0x01
	.zero		1


	//----- nvinfo : EIATTR_EXTERNS
	.align		4
        /*0024*/ 	.byte	0x04, 0x0f
        /*0026*/ 	.short	(.L_25 - .L_24)


	//   ....[0]....
	.align		4
.L_24:
        /*0028*/ 	.word	index@(__assertfail)


	//----- nvinfo : EIATTR_MERCURY_ISA_VERSION
	.align		4
.L_25:
        /*002c*/ 	.byte	0x03, 0x5f
        /*002e*/ 	.short	0x0101


	//----- nvinfo : EIATTR_INT_WARP_WIDE_INSTR_OFFSETS
	.align		4
        /*0030*/ 	.byte	0x04, 0x31
        /*0032*/ 	.short	(.L_27 - .L_26)


	//   ....[0]....
.L_26:
        /*0034*/ 	.word	0x00000430


	//   ....[1]....
        /*0038*/ 	.word	0x00000450


	//   ....[2]....
        /*003c*/ 	.word	0x00000620


	//   ....[3]....
        /*0040*/ 	.word	0x00002210


	//----- nvinfo : EIATTR_COOP_GROUP_MASK_REGIDS
	.align		4
.L_27:
        /*0044*/ 	.byte	0x04, 0x29
        /*0046*/ 	.short	(.L_29 - .L_28)


	//   ....[0]....
.L_28:
        /*0048*/ 	.word	0xffffffff


	//   ....[1]....
        /*004c*/ 	.word	0xffffffff


	//   ....[2]....
        /*0050*/ 	.word	0xffffffff


	//   ....[3]....
        /*0054*/ 	.word	0xffffffff


	//   ....[4]....
        /*0058*/ 	.word	0xffffffff


	//   ....[5]....
        /*005c*/ 	.word	0xffffffff


	//----- nvinfo : EIATTR_COOP_GROUP_INSTR_OFFSETS
	.align		4
.L_29:
        /*0060*/ 	.byte	0x04, 0x28
        /*0062*/ 	.short	(.L_31 - .L_30)


	//   ....[0]....
.L_30:
        /*0064*/ 	.word	0x00000060


	//   ....[1]....
        /*0068*/ 	.word	0x00000070


	//   ....[2]....
        /*006c*/ 	.word	0x00000130


	//   ....[3]....
        /*0070*/ 	.word	0x000002d0


	//   ....[4]....
        /*0074*/ 	.word	0x00000790


	//   ....[5]....
        /*0078*/ 	.word	0x00001410


	//----- nvinfo : EIATTR_REG_RECONFIG
	.align		4
.L_31:
        /*007c*/ 	.byte	0x01, 0x54
	.zero		2


	//----- nvinfo : EIATTR_SYSCALL_OFFSETS
	.align		4
        /*0080*/ 	.byte	0x04, 0x46
        /*0082*/ 	.short	(.L_33 - .L_32)


	//   ....[0]....
.L_32:
        /*0084*/ 	.word	0x00001600


	//----- nvinfo : EIATTR_MBARRIER_INSTR_OFFSETS
	.align		4
.L_33:
        /*0088*/ 	.byte	0x04, 0x39
        /*008a*/ 	.short	(.L_35 - .L_34)


	//   ....[0]....
.L_34:
        /*008c*/ 	.word	0x00000230
        /*0090*/ 	.word	0x000000ff
        /*0094*/ 	.word	0x00000000
        /*0098*/ 	.short	0x0100
        /*009a*/ 	.byte	0x08
	.zero		1


	//   ....[1]....
        /*009c*/ 	.word	0x00000240
        /*00a0*/ 	.word	0x000000ff
        /*00a4*/ 	.word	0x00000020
        /*00a8*/ 	.short	0x0100
        /*00aa*/ 	.byte	0x08
	.zero		1


	//   ....[2]....
        /*00ac*/ 	.word	0x00000250
        /*00b0*/ 	.word	0x000000ff
        /*00b4*/ 	.word	0x00000008
        /*00b8*/ 	.short	0x0100
        /*00ba*/ 	.byte	0x08
	.zero		1


	//   ....[3]....
        /*00bc*/ 	.word	0x00000260
        /*00c0*/ 	.word	0x000000ff
        /*00c4*/ 	.word	0x00000028
        /*00c8*/ 	.short	0x0100
        /*00ca*/ 	.byte	0x08
	.zero		1


	//   ....[4]....
        /*00cc*/ 	.word	0x00000270
        /*00d0*/ 	.word	0x000000ff
        /*00d4*/ 	.word	0x00000010
        /*00d8*/ 	.short	0x0100
        /*00da*/ 	.byte	0x08
	.zero		1


	//   ....[5]....
        /*00dc*/ 	.word	0x00000280
        /*00e0*/ 	.word	0x000000ff
        /*00e4*/ 	.word	0x00000030
        /*00e8*/ 	.short	0x0100
        /*00ea*/ 	.byte	0x08
	.zero		1


	//   ....[6]....
        /*00ec*/ 	.word	0x00000290
        /*00f0*/ 	.word	0x000000ff
        /*00f4*/ 	.word	0x00000018
        /*00f8*/ 	.short	0x0100
        /*00fa*/ 	.byte	0x08
	.zero		1


	//   ....[7]....
        /*00fc*/ 	.word	0x000002a0
        /*0100*/ 	.word	0x000000ff
        /*0104*/ 	.word	0x00000038
        /*0108*/ 	.short	0x0100
        /*010a*/ 	.byte	0x08
	.zero		1


	//   ....[8]....
        /*010c*/ 	.word	0x000006c0
        /*0110*/ 	.word	0x000000ff
        /*0114*/ 	.word	0x00000050
        /*0118*/ 	.short	0x0100
        /*011a*/ 	.byte	0x06
	.zero		1


	//   ....[9]....
        /*011c*/ 	.word	0x00000740
        /*0120*/ 	.word	0x000000ff
        /*0124*/ 	.word	0x00000058
        /*0128*/ 	.short	0x0100
        /*012a*/ 	.byte	0x06
	.zero		1


	//   ....[10]....
        /*012c*/ 	.word	0x000016c0
        /*0130*/ 	.word	0x00000003
        /*0134*/ 	.word	0x00000000
        /*0138*/ 	.short	0x010a
        /*013a*/ 	.byte	0x3f
	.zero		1


	//   ....[11]....
        /*013c*/ 	.word	0x00001720
        /*0140*/ 	.word	0x00000003
        /*0144*/ 	.word	0x00000000
        /*0148*/ 	.short	0x010a
        /*014a*/ 	.byte	0x3f
	.zero		1


	//   ....[12]....
        /*014c*/ 	.word	0x00001c60
        /*0150*/ 	.word	0x00000005
        /*0154*/ 	.word	0x00000000
        /*0158*/ 	.short	0x010a
        /*015a*/ 	.byte	0x3f
	.zero		1


	//   ....[13]....
        /*015c*/ 	.word	0x00001ca0
        /*0160*/ 	.word	0x00000005
        /*0164*/ 	.word	0x00000000
        /*0168*/ 	.short	0x010a
        /*016a*/ 	.byte	0x3f
	.zero		1


	//   ....[14]....
        /*016c*/ 	.word	0x000020c0
        /*0170*/ 	.word	0x00000004
        /*0174*/ 	.word	0x00000000
        /*0178*/ 	.short	0x0101
        /*017a*/ 	.byte	0x3f
	.zero		1


	//   ....[15]....
        /*017c*/ 	.word	0x00002280
        /*0180*/ 	.word	0x00000000
        /*0184*/ 	.word	0x00000000
        /*0188*/ 	.short	0x0101
        /*018a*/ 	.byte	0x3f
	.zero		1


	//   ....[16]....
        /*018c*/ 	.word	0x00005500
        /*0190*/ 	.word	0x00000014
        /*0194*/ 	.word	0x00000020
        /*0198*/ 	.short	0x010a
        /*019a*/ 	.byte	0x3f
	.zero		1


	//   ....[17]....
        /*019c*/ 	.word	0x00005980
        /*01a0*/ 	.word	0x00000006
        /*01a4*/ 	.word	0x00000058
        /*01a8*/ 	.short	0x0101
        /*01aa*/ 	.byte	0x3f
	.zero		1


	//   ....[18]....
        /*01ac*/ 	.word	0x000060a0
        /*01b0*/ 	.word	0x00000007
        /*01b4*/ 	.word	0x00000000
        /*01b8*/ 	.short	0x010a
        /*01ba*/ 	.byte	0x3f
	.zero		1


	//   ....[19]....
        /*01bc*/ 	.word	0x00006120
        /*01c0*/ 	.word	0x00000006
        /*01c4*/ 	.word	0x00000000
        /*01c8*/ 	.short	0x010a
        /*01ca*/ 	.byte	0x3f
	.zero		1


	//   ....[20]....
        /*01cc*/ 	.word	0x000061b0
        /*01d0*/ 	.word	0x00000007
        /*01d4*/ 	.word	0x00000000
        /*01d8*/ 	.short	0x010a
        /*01da*/ 	.byte	0x3f
	.zero		1


	//   ....[21]....
        /*01dc*/ 	.word	0x00006240
        /*01e0*/ 	.word	0x00000005
        /*01e4*/ 	.word	0x00000000
        /*01e8*/ 	.short	0x010a
        /*01ea*/ 	.byte	0x3f
	.zero		1


	//   ....[22]....
        /*01ec*/ 	.word	0x000062a0
        /*01f0*/ 	.word	0x00000003
        /*01f4*/ 	.word	0x00000000
        /*01f8*/ 	.short	0x010a
        /*01fa*/ 	.byte	0x3f
	.zero		1


	//   ....[23]....
        /*01fc*/ 	.word	0x000062f0
        /*0200*/ 	.word	0x00000005
        /*0204*/ 	.word	0x00000000
        /*0208*/ 	.short	0x010a
        /*020a*/ 	.byte	0x3f
	.zero		1


	//   ....[24]....
        /*020c*/ 	.word	0x000063c0
        /*0210*/ 	.word	0x00000014
        /*0214*/ 	.word	0x00000020
        /*0218*/ 	.short	0x010a
        /*021a*/ 	.byte	0x3f
	.zero		1


	//   ....[25]....
        /*021c*/ 	.word	0x00006490
        /*0220*/ 	.word	0x00000007
        /*0224*/ 	.word	0x00000000
        /*0228*/ 	.short	0x010a
        /*022a*/ 	.byte	0x3f
	.zero		1


	//   ....[26]....
        /*022c*/ 	.word	0x000064e0
        /*0230*/ 	.word	0x00000006
        /*0234*/ 	.word	0x00000000
        /*0238*/ 	.short	0x010a
        /*023a*/ 	.byte	0x3f
	.zero		1


	//   ....[27]....
        /*023c*/ 	.word	0x00006530
        /*0240*/ 	.word	0x00000007
        /*0244*/ 	.word	0x00000000
        /*0248*/ 	.short	0x010a
        /*024a*/ 	.byte	0x3f
	.zero		1


	//----- nvinfo : EIATTR_NUM_MBARRIERS
	.align		4
.L_35:
        /*024c*/ 	.byte	0x03, 0x38
        /*024e*/ 	.short	0x000a


	//----- nvinfo : EIATTR_EXIT_INSTR_OFFSETS
	.align		4
        /*0250*/ 	.byte	0x04, 0x1c
        /*0252*/ 	.short	(.L_37 - .L_36)


	//   ....[0]....
.L_36:
        /*0254*/ 	.word	0x00000960


	//   ....[1]....
        /*0258*/ 	.word	0x00001170


	//   ....[2]....
        /*025c*/ 	.word	0x00004c90


	//   ....[3]....
        /*0260*/ 	.word	0x000051f0


	//   ....[4]....
        /*0264*/ 	.word	0x00006290


	//----- nvinfo : EIATTR_MAX_THREADS
	.align		4
.L_37:
        /*0268*/ 	.byte	0x04, 0x05
        /*026a*/ 	.short	(.L_39 - .L_38)
.L_38:
        /*026c*/ 	.word	0x00000180
        /*0270*/ 	.word	0x00000001
        /*0274*/ 	.word	0x00000001


	//----- nvinfo : EIATTR_CRS_STACK_SIZE
	.align		4
.L_39:
        /*0278*/ 	.byte	0x04, 0x1e
        /*027a*/ 	.short	(.L_41 - .L_40)
.L_40:
        /*027c*/ 	.word	0x00000000


	//----- nvinfo : EIATTR_CBANK_PARAM_SIZE
	.align		4
.L_41:
        /*0280*/ 	.byte	0x03, 0x19
        /*0282*/ 	.short	0x0470


	//----- nvinfo : EIATTR_PARAM_CBANK
	.align		4
        /*0284*/ 	.byte	0x04, 0x0a
        /*0286*/ 	.short	(.L_43 - .L_42)
	.align		4
.L_42:
        /*0288*/ 	.word	index@(.nv.constant0._ZN7cutlass13device_kernelINS_4gemm6kernel13GemmUniversalIN4cute5tupleIJiiiiEEENS1_10collective13CollectiveMmaINS1_34MainloopSm90TmaGmmaWarpSpecializedILi4ENS5_IJNS4_1CILi1EEENSA_ILi2EEESB_EEENS1_35KernelTmaWarpSpecializedCooperativeEEENS5_IJNSA_ILi128EEENSA_ILi64EEESH_EEENS_10tfloat32_tENS5_IJlSB_lEEESJ_SK_NS4_8TiledMMAINS4_8MMA_AtomIJNS4_4SM904GMMA29MMA_64x64x8_F32TF32TF32_SS_TNILNSO_7ScaleInE1ELSQ_1EEEEEENS4_6LayoutINS5_IJSC_SB_SB_EEENS5_IJSB_NSA_ILi0EEESV_EEEEENS5_IJNS4_10UnderscoreESY_SY_EEEEENS4_23SM90_TMA_LOAD_MULTICASTENS4_14ComposedLayoutINS4_7SwizzleILi3ELi4ELi3EEENS4_18smem_ptr_flag_bitsILi32EEENST_INS5_IJNSA_ILi8EEENSA_ILi32EEEEEENS5_IJS18_SB_EEEEEEEvNS4_8identityENS4_13SM90_TMA_LOADES1C_vS1D_EENS_8epilogue10collective6detail29Sm90TmaWarpSpecializedAdapterINS1H_15DefaultEpilogueISJ_SK_SK_NS1G_6thread17LinearCombinationISJ_Li1EffLNS1L_9ScaleType4KindE0ELNS_15FloatRoundStyleE2ESJ_EENS1_15EpilogueDefaultEEEEEvvEEEEvNT_6ParamsE)
        /*028c*/ 	.short	0x0210
        /*028e*/ 	.short	0x0470


	//----- nvinfo : EIATTR_SW_WAR
	.align		4
.L_43:
        /*0290*/ 	.byte	0x04, 0x36
        /*0292*/ 	.short	(.L_45 - .L_44)
.L_44:
        /*0294*/ 	.word	0x00000008
.L_45:


//--------------------- .nv.callgraph             --------------------------
	.section	.nv.callgraph,"",@"SHT_CUDA_CALLGRAPH"
	.align	4
	.sectionentsize	8
	.align		4
        /*0000*/ 	.word	0x00000000
	.align		4
        /*0004*/ 	.word	0xffffffff
	.align		4
        /*0008*/ 	.word	index@(_ZN7cutlass13device_kernelINS_4gemm6kernel13GemmUniversalIN4cute5tupleIJiiiiEEENS1_10collective13CollectiveMmaINS1_34MainloopSm90TmaGmmaWarpSpecializedILi4ENS5_IJNS4_1CILi1EEENSA_ILi2EEESB_EEENS1_35KernelTmaWarpSpecializedCooperativeEEENS5_IJNSA_ILi128EEENSA_ILi64EEESH_EEENS_10tfloat32_tENS5_IJlSB_lEEESJ_SK_NS4_8TiledMMAINS4_8MMA_AtomIJNS4_4SM904GMMA29MMA_64x64x8_F32TF32TF32_SS_TNILNSO_7ScaleInE1ELSQ_1EEEEEENS4_6LayoutINS5_IJSC_SB_SB_EEENS5_IJSB_NSA_ILi0EEESV_EEEEENS5_IJNS4_10UnderscoreESY_SY_EEEEENS4_23SM90_TMA_LOAD_MULTICASTENS4_14ComposedLayoutINS4_7SwizzleILi3ELi4ELi3EEENS4_18smem_ptr_flag_bitsILi32EEENST_INS5_IJNSA_ILi8EEENSA_ILi32EEEEEENS5_IJS18_SB_EEEEEEEvNS4_8identityENS4_13SM90_TMA_LOADES1C_vS1D_EENS_8epilogue10collective6detail29Sm90TmaWarpSpecializedAdapterINS1H_15DefaultEpilogueISJ_SK_SK_NS1G_6thread17LinearCombinationISJ_Li1EffLNS1L_9ScaleType4KindE0ELNS_15FloatRoundStyleE2ESJ_EENS1_15EpilogueDefaultEEEEEvvEEEEvNT_6ParamsE)
	.align		4
        /*000c*/ 	.word	index@(__assertfail)
	.align		4
        /*0010*/ 	.word	0x00000000
	.align		4
        /*0014*/ 	.word	0xfffffffe
	.align		4
        /*0018*/ 	.word	0x00000000
	.align		4
        /*001c*/ 	.word	0xfffffffd
	.align		4
        /*0020*/ 	.word	0x00000000
	.align		4
        /*0024*/ 	.word	0xfffffffc


//--------------------- .nv.constant4             --------------------------
	.section	.nv.constant4,"a",@progbits
	.align	8
	.align		8
.nv.constant4:
        /*0000*/ 	.dword	__assertfail
	.align		8
        /*0008*/ 	.dword	__unnamed_1
	.align		8
        /*0010*/ 	.dword	_ZN39_INTERNAL_eab35fad_4_k_cu_7fc55343_62044cuda3std3__45__cpo5beginE
	.align		8
        /*0018*/ 	.dword	_ZN39_INTERNAL_eab35fad_4_k_cu_7fc55343_62044cuda3std3__45__cpo3endE
	.align		8
        /*0020*/ 	.dword	_ZN39_INTERNAL_eab35fad_4_k_cu_7fc55343_62044cuda3std3__45__cpo6cbeginE
	.align		8
        /*0028*/ 	.dword	_ZN39_INTERNAL_eab35fad_4_k_cu_7fc55343_62044cuda3std3__45__cpo4cendE
	.align		8
        /*0030*/ 	.dword	_ZN39_INTERNAL_eab35fad_4_k_cu_7fc55343_62044cuda3std3__441_GLOBAL__N__eab35fad_4_k_cu_7fc55343_62046ignoreE
	.align		8
        /*0038*/ 	.dword	_ZN39_INTERNAL_eab35fad_4_k_cu_7fc55343_62044cuda3std3__419piecewise_constructE
	.align		8
        /*0040*/ 	.dword	_ZN39_INTERNAL_eab35fad_4_k_cu_7fc55343_62044cuda3std3__48in_placeE
	.align		8
        /*0048*/ 	.dword	_ZN39_INTERNAL_eab35fad_4_k_cu_7fc55343_62044cuda3std6ranges3__45__cpo4swapE
	.align		8
        /*0050*/ 	.dword	_ZN39_INTERNAL_eab35fad_4_k_cu_7fc55343_62044cuda3std6ranges3__45__cpo9iter_moveE
	.align		8
        /*0058*/ 	.dword	_ZN39_INTERNAL_eab35fad_4_k_cu_7fc55343_62044cute7productE
	.align		8
        /*0060*/ 	.dword	_ZN39_INTERNAL_eab35fad_4_k_cu_7fc55343_62044cute1_E
	.align		8
        /*0068*/ 	.dword	$str$22
	.align		8
        /*0070*/ 	.dword	$str$23


//--------------------- .text._ZN7cutlass13device_kernelINS_4gemm6kernel13GemmUniversalIN4cute5tupleIJiiiiEEENS1_10collective13CollectiveMmaINS1_34MainloopSm90TmaGmmaWarpSpecializedILi4ENS5_IJNS4_1CILi1EEENSA_ILi2EEESB_EEENS1_35KernelTmaWarpSpecializedCooperativeEEENS5_IJNSA_ILi128EEENSA_ILi64EEESH_EEENS_10tfloat32_tENS5_IJlSB_lEEESJ_SK_NS4_8TiledMMAINS4_8MMA_AtomIJNS4_4SM904GMMA29MMA_64x64x8_F32TF32TF32_SS_TNILNSO_7ScaleInE1ELSQ_1EEEEEENS4_6LayoutINS5_IJSC_SB_SB_EEENS5_IJSB_NSA_ILi0EEESV_EEEEENS5_IJNS4_10UnderscoreESY_SY_EEEEENS4_23SM90_TMA_LOAD_MULTICASTENS4_14ComposedLayoutINS4_7SwizzleILi3ELi4ELi3EEENS4_18smem_ptr_flag_bitsILi32EEENST_INS5_IJNSA_ILi8EEENSA_ILi32EEEEEENS5_IJS18_SB_EEEEEEEvNS4_8identityENS4_13SM90_TMA_LOADES1C_vS1D_EENS_8epilogue10collective6detail29Sm90TmaWarpSpecializedAdapterINS1H_15DefaultEpilogueISJ_SK_SK_NS1G_6thread17LinearCombinationISJ_Li1EffLNS1L_9ScaleType4KindE0ELNS_15FloatRoundStyleE2ESJ_EENS1_15EpilogueDefaultEEEEEvvEEEEvNT_6ParamsE --------------------------
	.section	.text._ZN7cutlass13device_kernelINS_4gemm6kernel13GemmUniversalIN4cute5tupleIJiiiiEEENS1_10collective13CollectiveMmaINS1_34MainloopSm90TmaGmmaWarpSpecializedILi4ENS5_IJNS4_1CILi1EEENSA_ILi2EEESB_EEENS1_35KernelTmaWarpSpecializedCooperativeEEENS5_IJNSA_ILi128EEENSA_ILi64EEESH_EEENS_10tfloat32_tENS5_IJlSB_lEEESJ_SK_NS4_8TiledMMAINS4_8MMA_AtomIJNS4_4SM904GMMA29MMA_64x64x8_F32TF32TF32_SS_TNILNSO_7ScaleInE1ELSQ_1EEEEEENS4_6LayoutINS5_IJSC_SB_SB_EEENS5_IJSB_NSA_ILi0EEESV_EEEEENS5_IJNS4_10UnderscoreESY_SY_EEEEENS4_23SM90_TMA_LOAD_MULTICASTENS4_14ComposedLayoutINS4_7SwizzleILi3ELi4ELi3EEENS4_18smem_ptr_flag_bitsILi32EEENST_INS5_IJNSA_ILi8EEENSA_ILi32EEEEEENS5_IJS18_SB_EEEEEEEvNS4_8identityENS4_13SM90_TMA_LOADES1C_vS1D_EENS_8epilogue10collective6detail29Sm90TmaWarpSpecializedAdapterINS1H_15DefaultEpilogueISJ_SK_SK_NS1G_6thread17LinearCombinationISJ_Li1EffLNS1L_9ScaleType4KindE0ELNS_15FloatRoundStyleE2ESJ_EENS1_15EpilogueDefaultEEEEEvvEEEEvNT_6ParamsE,"ax",@progbits
	.align	128
.text._ZN7cutlass13device_kernelINS_4gemm6kernel13GemmUniversalIN4cute5tupleIJiiiiEEENS1_10collective13CollectiveMmaINS1_34MainloopSm90TmaGmmaWarpSpecializedILi4ENS5_IJNS4_1CILi1EEENSA_ILi2EEESB_EEENS1_35KernelTmaWarpSpecializedCooperativeEEENS5_IJNSA_ILi128EEENSA_ILi64EEESH_EEENS_10tfloat32_tENS5_IJlSB_lEEESJ_SK_NS4_8TiledMMAINS4_8MMA_AtomIJNS4_4SM904GMMA29MMA_64x64x8_F32TF32TF32_SS_TNILNSO_7ScaleInE1ELSQ_1EEEEEENS4_6LayoutINS5_IJSC_SB_SB_EEENS5_IJSB_NSA_ILi0EEESV_EEEEENS5_IJNS4_10UnderscoreESY_SY_EEEEENS4_23SM90_TMA_LOAD_MULTICASTENS4_14ComposedLayoutINS4_7SwizzleILi3ELi4ELi3EEENS4_18smem_ptr_flag_bitsILi32EEENST_INS5_IJNSA_ILi8EEENSA_ILi32EEEEEENS5_IJS18_SB_EEEEEEEvNS4_8identityENS4_13SM90_TMA_LOADES1C_vS1D_EENS_8epilogue10collective6detail29Sm90TmaWarpSpecializedAdapterINS1H_15DefaultEpilogueISJ_SK_SK_NS1G_6thread17LinearCombinationISJ_Li1EffLNS1L_9ScaleType4KindE0ELNS_15FloatRoundStyleE2ESJ_EENS1_15EpilogueDefaultEEEEEvvEEEEvNT_6ParamsE:
        .type           _ZN7cutlass13device_kernelINS_4gemm6kernel13GemmUniversalIN4cute5tupleIJiiiiEEENS1_10collective13CollectiveMmaINS1_34MainloopSm90TmaGmmaWarpSpecializedILi4ENS5_IJNS4_1CILi1EEENSA_ILi2EEESB_EEENS1_35KernelTmaWarpSpecializedCooperativeEEENS5_IJNSA_ILi128EEENSA_ILi64EEESH_EEENS_10tfloat32_tENS5_IJlSB_lEEESJ_SK_NS4_8TiledMMAINS4_8MMA_AtomIJNS4_4SM904GMMA29MMA_64x64x8_F32TF32TF32_SS_TNILNSO_7ScaleInE1ELSQ_1EEEEEENS4_6LayoutINS5_IJSC_SB_SB_EEENS5_IJSB_NSA_ILi0EEESV_EEEEENS5_IJNS4_10UnderscoreESY_SY_EEEEENS4_23SM90_TMA_LOAD_MULTICASTENS4_14ComposedLayoutINS4_7SwizzleILi3ELi4ELi3EEENS4_18smem_ptr_flag_bitsILi32EEENST_INS5_IJNSA_ILi8EEENSA_ILi32EEEEEENS5_IJS18_SB_EEEEEEEvNS4_8identityENS4_13SM90_TMA_LOADES1C_vS1D_EENS_8epilogue10collective6detail29Sm90TmaWarpSpecializedAdapterINS1H_15DefaultEpilogueISJ_SK_SK_NS1G_6thread17LinearCombinationISJ_Li1EffLNS1L_9ScaleType4KindE0ELNS_15FloatRoundStyleE2ESJ_EENS1_15EpilogueDefaultEEEEEvvEEEEvNT_6ParamsE,@function
        .size           _ZN7cutlass13device_kernelINS_4gemm6kernel13GemmUniversalIN4cute5tupleIJiiiiEEENS1_10collective13CollectiveMmaINS1_34MainloopSm90TmaGmmaWarpSpecializedILi4ENS5_IJNS4_1CILi1EEENSA_ILi2EEESB_EEENS1_35KernelTmaWarpSpecializedCooperativeEEENS5_IJNSA_ILi128EEENSA_ILi64EEESH_EEENS_10tfloat32_tENS5_IJlSB_lEEESJ_SK_NS4_8TiledMMAINS4_8MMA_AtomIJNS4_4SM904GMMA29MMA_64x64x8_F32TF32TF32_SS_TNILNSO_7ScaleInE1ELSQ_1EEEEEENS4_6LayoutINS5_IJSC_SB_SB_EEENS5_IJSB_NSA_ILi0EEESV_EEEEENS5_IJNS4_10UnderscoreESY_SY_EEEEENS4_23SM90_TMA_LOAD_MULTICASTENS4_14ComposedLayoutINS4_7SwizzleILi3ELi4ELi3EEENS4_18smem_ptr_flag_bitsILi32EEENST_INS5_IJNSA_ILi8EEENSA_ILi32EEEEEENS5_IJS18_SB_EEEEEEEvNS4_8identityENS4_13SM90_TMA_LOADES1C_vS1D_EENS_8epilogue10collective6detail29Sm90TmaWarpSpecializedAdapterINS1H_15DefaultEpilogueISJ_SK_SK_NS1G_6thread17LinearCombinationISJ_Li1EffLNS1L_9ScaleType4KindE0ELNS_15FloatRoundStyleE2ESJ_EENS1_15EpilogueDefaultEEEEEvvEEEEvNT_6ParamsE,(.L_x_133 - _ZN7cutlass13device_kernelINS_4gemm6kernel13GemmUniversalIN4cute5tupleIJiiiiEEENS1_10collective13CollectiveMmaINS1_34MainloopSm90TmaGmmaWarpSpecializedILi4ENS5_IJNS4_1CILi1EEENSA_ILi2EEESB_EEENS1_35KernelTmaWarpSpecializedCooperativeEEENS5_IJNSA_ILi128EEENSA_ILi64EEESH_EEENS_10tfloat32_tENS5_IJlSB_lEEESJ_SK_NS4_8TiledMMAINS4_8MMA_AtomIJNS4_4SM904GMMA29MMA_64x64x8_F32TF32TF32_SS_TNILNSO_7ScaleInE1ELSQ_1EEEEEENS4_6LayoutINS5_IJSC_SB_SB_EEENS5_IJSB_NSA_ILi0EEESV_EEEEENS5_IJNS4_10UnderscoreESY_SY_EEEEENS4_23SM90_TMA_LOAD_MULTICASTENS4_14ComposedLayoutINS4_7SwizzleILi3ELi4ELi3EEENS4_18smem_ptr_flag_bitsILi32EEENST_INS5_IJNSA_ILi8EEENSA_ILi32EEEEEENS5_IJS18_SB_EEEEEEEvNS4_8identityENS4_13SM90_TMA_LOADES1C_vS1D_EENS_8epilogue10collective6detail29Sm90TmaWarpSpecializedAdapterINS1H_15DefaultEpilogueISJ_SK_SK_NS1G_6thread17LinearCombinationISJ_Li1EffLNS1L_9ScaleType4KindE0ELNS_15FloatRoundStyleE2ESJ_EENS1_15EpilogueDefaultEEEEEvvEEEEvNT_6ParamsE)
        .other          _ZN7cutlass13device_kernelINS_4gemm6kernel13GemmUniversalIN4cute5tupleIJiiiiEEENS1_10collective13CollectiveMmaINS1_34MainloopSm90TmaGmmaWarpSpecializedILi4ENS5_IJNS4_1CILi1EEENSA_ILi2EEESB_EEENS1_35KernelTmaWarpSpecializedCooperativeEEENS5_IJNSA_ILi128EEENSA_ILi64EEESH_EEENS_10tfloat32_tENS5_IJlSB_lEEESJ_SK_NS4_8TiledMMAINS4_8MMA_AtomIJNS4_4SM904GMMA29MMA_64x64x8_F32TF32TF32_SS_TNILNSO_7ScaleInE1ELSQ_1EEEEEENS4_6LayoutINS5_IJSC_SB_SB_EEENS5_IJSB_NSA_ILi0EEESV_EEEEENS5_IJNS4_10UnderscoreESY_SY_EEEEENS4_23SM90_TMA_LOAD_MULTICASTENS4_14ComposedLayoutINS4_7SwizzleILi3ELi4ELi3EEENS4_18smem_ptr_flag_bitsILi32EEENST_INS5_IJNSA_ILi8EEENSA_ILi32EEEEEENS5_IJS18_SB_EEEEEEEvNS4_8identityENS4_13SM90_TMA_LOADES1C_vS1D_EENS_8epilogue10collective6detail29Sm90TmaWarpSpecializedAdapterINS1H_15DefaultEpilogueISJ_SK_SK_NS1G_6thread17LinearCombinationISJ_Li1EffLNS1L_9ScaleType4KindE0ELNS_15FloatRoundStyleE2ESJ_EENS1_15EpilogueDefaultEEEEEvvEEEEvNT_6ParamsE,@"STO_CUDA_ENTRY STV_DEFAULT"
_ZN7cutlass13device_kernelINS_4gemm6kernel13GemmUniversalIN4cute5tupleIJiiiiEEENS1_10collective13CollectiveMmaINS1_34MainloopSm90TmaGmmaWarpSpecializedILi4ENS5_IJNS4_1CILi1EEENSA_ILi2EEESB_EEENS1_35KernelTmaWarpSpecializedCooperativeEEENS5_IJNSA_ILi128EEENSA_ILi64EEESH_EEENS_10tfloat32_tENS5_IJlSB_lEEESJ_SK_NS4_8TiledMMAINS4_8MMA_AtomIJNS4_4SM904GMMA29MMA_64x64x8_F32TF32TF32_SS_TNILNSO_7ScaleInE1ELSQ_1EEEEEENS4_6LayoutINS5_IJSC_SB_SB_EEENS5_IJSB_NSA_ILi0EEESV_EEEEENS5_IJNS4_10UnderscoreESY_SY_EEEEENS4_23SM90_TMA_LOAD_MULTICASTENS4_14ComposedLayoutINS4_7SwizzleILi3ELi4ELi3EEENS4_18smem_ptr_flag_bitsILi32EEENST_INS5_IJNSA_ILi8EEENSA_ILi32EEEEEENS5_IJS18_SB_EEEEEEEvNS4_8identityENS4_13SM90_TMA_LOADES1C_vS1D_EENS_8epilogue10collective6detail29Sm90TmaWarpSpecializedAdapterINS1H_15DefaultEpilogueISJ_SK_SK_NS1G_6thread17LinearCombinationISJ_Li1EffLNS1L_9ScaleType4KindE0ELNS_15FloatRoundStyleE2ESJ_EENS1_15EpilogueDefaultEEEEEvvEEEEvNT_6ParamsE:
[----:B------:R-:W0:Y:S01]  /*0000*/  LDC R1, c[0x0][0x28] ;  /* 0x00000a00ff017b82 */ /* 0x000e220000000800 */
[----:B------:R-:W1:Y:S01]  /*0010*/  S2R R62, SR_TID.X ;  /* 0x00000000003e7919 */ /* 0x000e620000002100 */
[----:B------:R-:W-:Y:S01]  /*0020*/  ELECT P0, URZ, PT ;  /* 0x00000000003f782f */ /* 0x000fe20003800000 */
[----:B------:R-:W-:Y:S01]  /*0030*/  BSSY B0, `(.L_x_0) ;  /* 0x000000f000007945 */ /* 0x000fe20003800000 */
[--C-:B-1----:R-:W-:Y:S02]  /*0040*/  SHF.R.U32.HI R0, RZ, 0x5, R62.reuse ;  /* 0x00000005ff007819 */ /* 0x102fe4000001163e */
[----:B------:R-:W-:-:S03]  /*0050*/  SHF.R.U32.HI R6, RZ, 0x7, R62 ;  /* 0x00000007ff067819 */ /* 0x000fc6000001163e */
[----:B------:R-:W1:Y:S04]  /*0060*/  SHFL.IDX PT, R3, R0, RZ, 0x1f ;  /* 0x00001fff00037589 */ /* 0x000e6800000e0000 */
[----:B------:R2:W3:Y:S01]  /*0070*/  SHFL.IDX PT, R2, R6, RZ, 0x1f ;  /* 0x00001fff06027589 */ /* 0x0004e200000e0000 */
[----:B-1----:R-:W-:-:S13]  /*0080*/  ISETP.NE.OR P0, PT, R3, RZ, !P0 ;  /* 0x000000ff0300720c */ /* 0x002fda0004705670 */
[----:B0-23--:R-:W-:Y:S05]  /*0090*/  @P0 BRA `(.L_x_1) ;  /* 0x0000000000200947 */ /* 0x00dfea0003800000 */
[----:B------:R-:W-:Y:S02]  /*00a0*/  ULDC.64 UR4, c[0x0][0x198] ;  /* 0x0000660000047ab9 */ /* 0x000fe40000000a00 */
[----:B------:R-:W-:Y:S02]  /*00b0*/  UIADD3 UR6, UP0, UR4, 0xf0, URZ ;  /* 0x000000f004067890 */ /* 0x000fe4000ff1e03f */
[----:B------:R-:W-:Y:S02]  /*00c0*/  UIADD3 UR4, UP1, UR4, 0x1f0, URZ ;  /* 0x000001f004047890 */ /* 0x000fe4000ff3e03f */
[----:B------:R-:W-:Y:S02]  /*00d0*/  UIADD3.X UR7, URZ, UR5, URZ, UP0, !UPT ;  /* 0x000000053f077290 */ /* 0x000fe400087fe43f */
[----:B------:R-:W-:-:S07]  /*00e0*/  UIADD3.X UR5, URZ, UR5, URZ, UP1, !UPT ;  /* 0x000000053f057290 */ /* 0x000fce0008ffe43f */
[----:B------:R0:W-:Y:S02]  /*00f0*/  UTMACCTL.PF [UR6] ;  /* 0x00000000060079b9 */ /* 0x0001e40008040000 */
[----:B------:R0:W-:Y:S02]  /*0100*/  UTMACCTL.PF [UR4] ;  /* 0x00000000040079b9 */ /* 0x0001e40008040000 */
[----:B0-----:R-:W-:Y:S01]  /*0110*/  NOP ;  /* 0x0000000000007918 */ /* 0x001fe20000000000 */
.L_x_1:
[----:B------:R-:W-:Y:S05]  /*0120*/  BSYNC B0 ;  /* 0x0000000000007941 */ /* 0x000fea0003800000 */
.L_x_0:
[----:B------:R-:W0:Y:S02]  /*0130*/  SHFL.IDX PT, R5, R0, RZ, 0x1f ;  /* 0x00001fff00057589 */ /* 0x000e2400000e0000 */
[----:B0-----:R-:W-:-:S13]  /*0140*/  ISETP.NE.AND P0, PT, R5, RZ, PT ;  /* 0x000000ff0500720c */ /* 0x001fda0003f05270 */
[----:B------:R-:W-:Y:S05]  /*0150*/  @P0 BRA `(.L_x_2) ;  /* 0x0000000000580947 */ /* 0x000fea0003800000 */
[----:B------:R-:W0:Y:S01]  /*0160*/  S2UR UR8, SR_CgaCtaId ;  /* 0x00000000000879c3 */ /* 0x000e220000008800 */
[----:B------:R-:W-:Y:S01]  /*0170*/  UMOV UR4, 0x400 ;  /* 0x0000040000047882 */ /* 0x000fe20000000000 */
[----:B------:R-:W-:Y:S01]  /*0180*/  UMOV UR5, 0x1 ;  /* 0x0000000100057882 */ /* 0x000fe20000000000 */
[----:B------:R-:W-:Y:S01]  /*0190*/  UMOV UR6, 0x4 ;  /* 0x0000000400067882 */ /* 0x000fe20000000000 */
[----:B------:R-:W-:Y:S01]  /*01a0*/  ELECT P0, URZ, PT ;  /* 0x00000000003f782f */ /* 0x000fe20003800000 */
[----:B------:R-:W-:-:S04]  /*01b0*/  UIADD3 UR6, -UR6, 0x100000, URZ ;  /* 0x0010000006067890 */ /* 0x000fc8000fffe13f */
[----:B------:R-:W-:Y:S02]  /*01c0*/  USHF.L.U32 UR7, UR6, 0xb, URZ ;  /* 0x0000000b06077899 */ /* 0x000fe4000800063f */
[----:B------:R-:W-:Y:S02]  /*01d0*/  USHF.L.U32 UR6, UR6, 0x1, URZ ;  /* 0x0000000106067899 */ /* 0x000fe4000800063f */
[----:B0-----:R-:W-:Y:S02]  /*01e0*/  ULEA UR8, UR8, UR4, 0x18 ;  /* 0x0000000408087291 */ /* 0x001fe4000f8ec03f */
[----:B------:R-:W-:-:S04]  /*01f0*/  UIADD3 UR4, -UR5, 0x100000, URZ ;  /* 0x0010000005047890 */ /* 0x000fc8000fffe13f */
[----:B------:R-:W-:Y:S02]  /*0200*/  USHF.L.U32 UR5, UR4, 0xb, URZ ;  /* 0x0000000b04057899 */ /* 0x000fe4000800063f */
[----:B------:R-:W-:Y:S01]  /*0210*/  USHF.L.U32 UR4, UR4, 0x1, URZ ;  /* 0x0000000104047899 */ /* 0x000fe2000800063f */
[----:B------:R-:W0:Y:S11]  /*0220*/  FENCE.VIEW.ASYNC.S ;  /* 0x00000000000073c6 */ /* 0x000e360000000000 */
[----:B0-----:R0:W1:Y:S01]  /*0230*/  SYNCS.EXCH.64 URZ, [UR8], UR4 ;  /* 0x00000004083f75b2 */ /* 0x0010620008000100 */
[----:B------:R0:W2:Y:S01]  /*0240*/  SYNCS.EXCH.64 URZ, [UR8+0x20], UR6 ;  /* 0x00002006083f75b2 */ /* 0x0000a20008000100 */
[----:B------:R0:W3:Y:S01]  /*0250*/  SYNCS.EXCH.64 URZ, [UR8+0x8], UR4 ;  /* 0x00000804083f75b2 */ /* 0x0000e20008000100 */
[----:B------:R0:W4:Y:S01]  /*0260*/  SYNCS.EXCH.64 URZ, [UR8+0x28], UR6 ;  /* 0x00002806083f75b2 */ /* 0x0001220008000100 */
[----:B------:R0:W0:Y:S01]  /*0270*/  SYNCS.EXCH.64 URZ, [UR8+0x10], UR4 ;  /* 0x00001004083f75b2 */ /* 0x0000220008000100 */
[----:B------:R0:W0:Y:S01]  /*0280*/  SYNCS.EXCH.64 URZ, [UR8+0x30], UR6 ;  /* 0x00003006083f75b2 */ /* 0x0000220008000100 */
[----:B------:R0:W0:Y:S01]  /*0290*/  SYNCS.EXCH.64 URZ, [UR8+0x18], UR4 ;  /* 0x00001804083f75b2 */ /* 0x0000220008000100 */
[----:B------:R0:W0:Y:S01]  /*02a0*/  SYNCS.EXCH.64 URZ, [UR8+0x38], UR6 ;  /* 0x00003806083f75b2 */ /* 0x0000220008000100 */
[----:B------:R-:W-:Y:S01]  /*02b0*/  NOP ;  /* 0x0000000000007918 */ /* 0x000fe20000000000 */
.L_x_2:
[----:B------:R-:W-:Y:S01]  /*02c0*/  SHF.R.S32.HI R7, RZ, 0x1f, R62 ;  /* 0x0000001fff077819 */ /* 0x000fe2000001143e */
[----:B------:R-:W5:Y:S01]  /*02d0*/  SHFL.IDX PT, R0, R0, RZ, 0x1f ;  /* 0x00001fff00007589 */ /* 0x000f6200000e0000 */
[----:B0-----:R-:W0:Y:S01]  /*02e0*/  S2UR UR8, SR_CTAID.X ;  /* 0x00000000000879c3 */ /* 0x001e220000002500 */
[----:B------:R-:W-:Y:S02]  /*02f0*/  ELECT P0, URZ, PT ;  /* 0x00000000003f782f */ /* 0x000fe40003800000 */
[----:B------:R-:W-:Y:S01]  /*0300*/  LEA.HI R7, R7, R62, RZ, 0x7 ;  /* 0x0000003e07077211 */ /* 0x000fe200078f38ff */
[----:B------:R-:W1:Y:S01]  /*0310*/  S2R R4, SR_CTAID.Y ;  /* 0x0000000000047919 */ /* 0x000e620000002600 */
[----:B------:R-:W-:Y:S01]  /*0320*/  ULDC UR4, c[0x0][0x154] ;  /* 0x0000550000047ab9 */ /* 0x000fe20000000800 */
[----:B------:R-:W-:Y:S01]  /*0330*/  NOP ;  /* 0x0000000000007918 */ /* 0x000fe20000000000 */
[----:B------:R-:W-:Y:S01]  /*0340*/  LOP3.LUT R7, R7, 0xffffff80, RZ, 0xc0, !PT ;  /* 0xffffff8007077812 */ /* 0x000fe200078ec0ff */
[----:B------:R-:W-:Y:S01]  /*0350*/  NOP ;  /* 0x0000000000007918 */ /* 0x000fe20000000000 */
[----:B------:R-:W2:Y:S03]  /*0360*/  LDC R14, c[0x0][0x140] ;  /* 0x00005000ff0e7b82 */ /* 0x000ea60000000800 */
[----:B------:R-:W-:-:S05]  /*0370*/  IMAD.IADD R7, R62, 0x1, -R7 ;  /* 0x000000013e077824 */ /* 0x000fca00078e0a07 */
[----:B------:R-:W-:Y:S01]  /*0380*/  SHF.R.S32.HI R8, RZ, 0x1f, R7 ;  /* 0x0000001fff087819 */ /* 0x000fe20000011407 */
[----:B------:R-:W3:Y:S01]  /*0390*/  LDC R12, c[0x0][0x144] ;  /* 0x00005100ff0c7b82 */ /* 0x000ee20000000800 */
[----:B------:R-:W-:Y:S02]  /*03a0*/  LOP3.LUT P2, RZ, R7, 0x7, RZ, 0xc0, !PT ;  /* 0x0000000707ff7812 */ /* 0x000fe4000784c0ff */
[----:B------:R-:W-:Y:S02]  /*03b0*/  LEA.HI R8, R8, R7, RZ, 0x3 ;  /* 0x0000000708087211 */ /* 0x000fe400078f18ff */
[----:B-----5:R-:W-:Y:S02]  /*03c0*/  ISETP.NE.OR P0, PT, R0, RZ, !P0 ;  /* 0x000000ff0000720c */ /* 0x020fe40004705670 */
[--C-:B------:R-:W-:Y:S02]  /*03d0*/  SHF.R.S32.HI R0, RZ, 0x3, R8.reuse ;  /* 0x00000003ff007819 */ /* 0x100fe40000011408 */
[----:B------:R-:W-:-:S02]  /*03e0*/  SHF.R.S32.HI R9, RZ, 0x1f, R8 ;  /* 0x0000001fff097819 */ /* 0x000fc40000011408 */
[----:B------:R-:W-:Y:S02]  /*03f0*/  SHF.R.S32.HI R8, RZ, 0x1f, R5 ;  /* 0x0000001fff087819 */ /* 0x000fe40000011405 */
[----:B------:R-:W-:Y:S02]  /*0400*/  LEA.HI R9, R9, R0, RZ, 0x2 ;  /* 0x0000000009097211 */ /* 0x000fe400078f10ff */
[----:B------:R-:W-:Y:S02]  /*0410*/  LEA.HI R8, R8, R5, RZ, 0x2 ;  /* 0x0000000508087211 */ /* 0x000fe400078f10ff */
[----:B-1----:R-:W-:Y:S01]  /*0420*/  I2FP.F32.U32 R11, R4 ;  /* 0x00000004000b7245 */ /* 0x002fe20000201000 */
[----:B------:R-:W-:Y:S01]  /*0430*/  VOTEU.ALL UP0, P0 ;  /* 0x00000000003f7886 */ /* 0x000fe20000000000 */
[----:B------:R-:W-:Y:S01]  /*0440*/  LOP3.LUT R10, R8, 0x3ffffffc, RZ, 0xc0, !PT ;  /* 0x3ffffffc080a7812 */ /* 0x000fe200078ec0ff */
[----:B------:R-:W-:Y:S01]  /*0450*/  VOTEU.ALL UP1, P0 ;  /* 0x00000000003f7886 */ /* 0x000fe20000020000 */
[----:B------:R-:W-:Y:S01]  /*0460*/  LOP3.LUT R9, R9, 0xfffffffc, RZ, 0xc0, !PT ;  /* 0xfffffffc09097812 */ /* 0x000fe200078ec0ff */
[----:B------:R-:W-:Y:S01]  /*0470*/  FMUL R13, R11, UR4 ;  /* 0x000000040b0d7c20 */ /* 0x000fe20008400000 */
[----:B------:R-:W1:Y:S01]  /*0480*/  @!UP0 S2UR UR7, SR_CgaCtaId ;  /* 0x00000000000789c3 */ /* 0x000e620000008800 */
[----:B------:R-:W-:Y:S01]  /*0490*/  IMAD.IADD R11, R5, 0x1, -R10 ;  /* 0x00000001050b7824 */ /* 0x000fe200078e0a0a */
[----:B0-----:R-:W-:Y:S01]  /*04a0*/  I2FP.F32.U32 R10, UR8 ;  /* 0x00000008000a7c45 */ /* 0x001fe20008201000 */
[----:B------:R-:W-:Y:S01]  /*04b0*/  IMAD.IADD R8, R0, 0x1, -R9 ;  /* 0x0000000100087824 */ /* 0x000fe200078e0a09 */
[----:B------:R-:W-:Y:S01]  /*04c0*/  ULDC UR4, c[0x0][0x150] ;  /* 0x0000540000047ab9 */ /* 0x000fe20000000800 */
[----:B------:R-:W0:Y:S01]  /*04d0*/  F2I.U32.TRUNC.NTZ R13, R13 ;  /* 0x0000000d000d7305 */ /* 0x000e22000020f000 */
[----:B------:R-:W-:Y:S01]  /*04e0*/  SHF.R.S32.HI R0, RZ, 0x1f, R3 ;  /* 0x0000001fff007819 */ /* 0x000fe20000011403 */
[----:B------:R-:W-:Y:S01]  /*04f0*/  FMUL R10, R10, UR4 ;  /* 0x000000040a0a7c20 */ /* 0x000fe20008400000 */
[----:B------:R-:W5:Y:S01]  /*0500*/  LDC R9, c[0x0][0x148] ;  /* 0x00005200ff097b82 */ /* 0x000f620000000800 */
[----:B------:R-:W-:Y:S01]  /*0510*/  IMAD R8, R11, 0x4, R8 ;  /* 0x000000040b087824 */ /* 0x000fe200078e0208 */
[----:B------:R-:W-:Y:S01]  /*0520*/  LEA.HI R0, R0, R3, RZ, 0x2 ;  /* 0x0000000300007211 */ /* 0x000fe200078f10ff */
[----:B------:R-:W-:Y:S01]  /*0530*/  UMOV UR4, 0x20 ;  /* 0x0000002000047882 */ /* 0x000fe20000000000 */
[----:B------:R-:W-:Y:S01]  /*0540*/  @!UP0 UMOV UR6, 0x400 ;  /* 0x0000040000068882 */ /* 0x000fe20000000000 */
[----:B------:R-:W4:Y:S01]  /*0550*/  F2I.U32.TRUNC.NTZ R10, R10 ;  /* 0x0000000a000a7305 */ /* 0x000f22000020f000 */
[----:B------:R-:W-:Y:S01]  /*0560*/  LOP3.LUT R0, R0, 0xfffffffc, RZ, 0xc0, !PT ;  /* 0xfffffffc00007812 */ /* 0x000fe200078ec0ff */
[----:B------:R-:W-:Y:S01]  /*0570*/  IMAD.SHL.U32 R19, R8, 0x4, RZ ;  /* 0x0000000408137824 */ /* 0x000fe200078e00ff */
[----:B------:R-:W-:-:S04]  /*0580*/  @!UP0 UIADD3 UR4, -UR4, 0x100000, URZ ;  /* 0x0010000004048890 */ /* 0x000fc8000fffe13f */
[----:B------:R-:W-:Y:S02]  /*0590*/  @!UP0 USHF.L.U32 UR5, UR4, 0xb, URZ ;  /* 0x0000000b04058899 */ /* 0x000fe4000800063f */
[----:B------:R-:W-:Y:S01]  /*05a0*/  @!UP0 USHF.L.U32 UR4, UR4, 0x1, URZ ;  /* 0x0000000104048899 */ /* 0x000fe2000800063f */
[----:B--2---:R-:W-:Y:S01]  /*05b0*/  ISETP.EQ.U32.AND P3, PT, R14, 0x1, PT ;  /* 0x000000010e00780c */ /* 0x004fe20003f62070 */
[----:B------:R-:W-:Y:S01]  /*05c0*/  IMAD.IADD R3, R3, 0x1, -R0 ;  /* 0x0000000103037824 */ /* 0x000fe200078e0a00 */
[----:B------:R-:W-:Y:S01]  /*05d0*/  LOP3.LUT R19, R8, 0xc, R19, 0x78, !PT ;  /* 0x0000000c08137812 */ /* 0x000fe200078e7813 */
[----:B0-----:R-:W-:Y:S02]  /*05e0*/  IMAD.MOV R22, RZ, RZ, -R13 ;  /* 0x000000ffff167224 */ /* 0x001fe400078e0a0d */
[----:B------:R-:W-:Y:S01]  /*05f0*/  VIADD R8, R2, 0xffffffff ;  /* 0xffffffff02087836 */ /* 0x000fe20000000000 */
[----:B-1----:R-:W-:Y:S01]  /*0600*/  @!UP0 ULEA UR6, UR7, UR6, 0x18 ;  /* 0x0000000607068291 */ /* 0x002fe2000f8ec03f */
[----:B------:R-:W-:Y:S01]  /*0610*/  ISETP.NE.AND P1, PT, R3, 0x3, PT ;  /* 0x000000030300780c */ /* 0x000fe20003f25270 */
[----:B------:R-:W-:Y:S01]  /*0620*/  VOTEU.ALL UP0, P0 ;  /* 0x00000000003f7886 */ /* 0x000fe20000000000 */
[----:B------:R-:W-:Y:S01]  /*0630*/  ISETP.LT.U32.AND P0, PT, R19, 0x2, !P2 ;  /* 0x000000021300780c */ /* 0x000fe20005701070 */
[----:B----4-:R-:W-:Y:S01]  /*0640*/  IMAD.MOV R7, RZ, RZ, -R10 ;  /* 0x000000ffff077224 */ /* 0x010fe200078e0a0a */
[----:B------:R-:W-:-:S02]  /*0650*/  ISETP.EQ.OR P1, PT, R3, RZ, !P1 ;  /* 0x000000ff0300720c */ /* 0x000fc40004f22670 */
[----:B------:R-:W-:Y:S01]  /*0660*/  ISETP.GE.U32.AND P5, PT, R8, 0x2, PT ;  /* 0x000000020800780c */ /* 0x000fe20003fa6070 */
[----:B-----5:R-:W-:Y:S01]  /*0670*/  IMAD R0, R9, R22, R4 ;  /* 0x0000001609007224 */ /* 0x020fe200078e0204 */
[----:B------:R-:W-:Y:S01]  /*0680*/  ISETP.EQ.AND P1, PT, R2, RZ, P1 ;  /* 0x000000ff0200720c */ /* 0x000fe20000f22270 */
[----:B---3--:R-:W-:Y:S01]  /*0690*/  IMAD R7, R12, R7, UR8 ;  /* 0x000000080c077e24 */ /* 0x008fe2000f8e0207 */
[----:B------:R-:W-:Y:S01]  /*06a0*/  ISETP.NE.AND P2, PT, R2, RZ, PT ;  /* 0x000000ff0200720c */ /* 0x000fe20003f45270 */
[----:B------:R-:W0:Y:S02]  /*06b0*/  FENCE.VIEW.ASYNC.S ;  /* 0x00000000000073c6 */ /* 0x000e240000000000 */
[----:B0-----:R0:W1:Y:S01]  /*06c0*/  @!UP0 SYNCS.EXCH.64 URZ, [UR6+0x50], UR4 ;  /* 0x00005004063f85b2 */ /* 0x0010620008000100 */
[----:B------:R-:W-:Y:S02]  /*06d0*/  ISETP.NE.AND P4, PT, R0, R19, PT ;  /* 0x000000130000720c */ /* 0x000fe40003f85270 */
[----:B------:R-:W-:-:S02]  /*06e0*/  SEL R18, RZ, 0x1, !P1 ;  /* 0x00000001ff127807 */ /* 0x000fc40004800000 */
[----:B------:R-:W-:Y:S02]  /*06f0*/  ISETP.EQ.OR P4, PT, R7, RZ, !P4 ;  /* 0x000000ff0700720c */ /* 0x000fe40006782670 */
[----:B------:R-:W-:Y:S02]  /*0700*/  LOP3.LUT R0, R62, 0x7f, RZ, 0xc0, !PT ;  /* 0x0000007f3e007812 */ /* 0x000fe400078ec0ff */
[----:B------:R-:W-:Y:S02]  /*0710*/  PLOP3.LUT P0, PT, P0, P4, PT, 0x80, 0x0 ;  /* 0x000000000000781c */ /* 0x000fe40000709070 */
[----:B------:R-:W-:Y:S02]  /*0720*/  SEL R18, R18, 0x2, P5 ;  /* 0x0000000212127807 */ /* 0x000fe40002800000 */
[----:B------:R-:W-:Y:S01]  /*0730*/  P2R R68, PR, RZ, 0x1 ;  /* 0x00000001ff447803 */ /* 0x000fe20000000000 */
[----:B------:R0:W2:Y:S01]  /*0740*/  @!UP1 SYNCS.EXCH.64 URZ, [UR6+0x58], UR4 ;  /* 0x00005804063f95b2 */ /* 0x0000a20008000100 */
[----:B------:R-:W-:Y:S01]  /*0750*/  NOP ;  /* 0x0000000000007918 */ /* 0x000fe20000000000 */
[----:B------:R-:W-:Y:S06]  /*0760*/  @!P3 BRA `(.L_x_3) ;  /* 0x000000000008b947 */ /* 0x000fec0003800000 */
[----:B-12---:R-:W-:Y:S01]  /*0770*/  UCGABAR_ARV ;  /* 0x00000000000079c7 */ /* 0x006fe20008000000 */
[----:B------:R-:W-:Y:S05]  /*0780*/  BRA `(.L_x_4) ;  /* 0x0000000000047947 */ /* 0x000fea0003800000 */
.L_x_3:
[----:B-12---:R-:W-:Y:S01]  /*0790*/  NOP ;  /* 0x0000000000007918 */ /* 0x006fe20000000000 */
.L_x_4:
[----:B------:R-:W1:Y:S01]  /*07a0*/  LDC R2, c[0x0][0x65c] ;  /* 0x00019700ff027b82 */ /* 0x000e620000000800 */
[----:B------:R-:W-:Y:S02]  /*07b0*/  IMAD.U32 R10, RZ, RZ, UR8 ;  /* 0x00000008ff0a7e24 */ /* 0x000fe4000f8e00ff */
[----:B------:R-:W-:Y:S01]  /*07c0*/  IMAD.MOV.U32 R11, RZ, RZ, RZ ;  /* 0x000000ffff0b7224 */ /* 0x000fe200078e00ff */
[----:B-1----:R-:W-:-:S04]  /*07d0*/  ISETP.NE.AND P1, PT, R2, 0x1, PT ;  /* 0x000000010200780c */ /* 0x002fc80003f25270 */
[----:B------:R-:W-:-:S09]  /*07e0*/  P2R R5, PR, RZ, 0x2 ;  /* 0x00000002ff057803 */ /* 0x000fd20000000000 */
[----:B------:R-:W1:Y:S01]  /*07f0*/  @P1 LDC R17, c[0x0][0x10] ;  /* 0x00000400ff111b82 */ /* 0x000e620000000800 */
[----:B------:R-:W-:Y:S02]  /*0800*/  @P1 IMAD.MOV.U32 R5, RZ, RZ, RZ ;  /* 0x000000ffff051224 */ /* 0x000fe400078e00ff */
[----:B------:R-:W-:-:S05]  /*0810*/  @P1 IMAD.MOV.U32 R15, RZ, RZ, RZ ;  /* 0x000000ffff0f1224 */ /* 0x000fca00078e00ff */
[----:B------:R-:W2:Y:S01]  /*0820*/  @!P1 LDC R13, c[0x0][0xc] ;  /* 0x00000300ff0d9b82 */ /* 0x000ea20000000800 */
[----:B0-----:R-:W-:Y:S01]  /*0830*/  ULDC UR4, c[0x0][0xc] ;  /* 0x0000030000047ab9 */ /* 0x001fe20000000800 */
[----:B------:R-:W-:Y:S01]  /*0840*/  ULDC UR5, c[0x0][0x10] ;  /* 0x0000040000057ab9 */ /* 0x000fe20000000800 */
[----:B------:R-:W-:Y:S01]  /*0850*/  ULDC UR6, c[0x0][0x14] ;  /* 0x0000050000067ab9 */ /* 0x000fe20000000800 */
[----:B------:R-:W-:-:S04]  /*0860*/  UIMAD.WIDE.U32 UR4, UR4, UR5, URZ ;  /* 0x00000005040472a5 */ /* 0x000fc8000f8e003f */
[----:B------:R-:W-:Y:S02]  /*0870*/  UIMAD.WIDE.U32 UR38, UR4, UR6, URZ ;  /* 0x00000006042672a5 */ /* 0x000fe4000f8e003f */
[----:B------:R-:W-:-:S04]  /*0880*/  UIMAD UR41, UR5, UR6, URZ ;  /* 0x00000006052972a4 */ /* 0x000fc8000f8e023f */
[----:B------:R-:W-:Y:S01]  /*0890*/  UIADD3 UR41, UR39, UR41, URZ ;  /* 0x0000002927297290 */ /* 0x000fe2000fffe03f */
[----:B-1----:R-:W-:-:S04]  /*08a0*/  @P1 IMAD.WIDE.U32 R16, R17, UR8, R4 ;  /* 0x0000000811101c25 */ /* 0x002fc8000f8e0004 */
[----:B------:R-:W-:Y:S02]  /*08b0*/  @P1 IMAD.IADD R17, R17, 0x1, R15 ;  /* 0x0000000111111824 */ /* 0x000fe400078e020f */
[----:B--2---:R-:W-:-:S04]  /*08c0*/  @!P1 IMAD.WIDE.U32 R10, R4, R13, R10 ;  /* 0x0000000d040a9225 */ /* 0x004fc800078e000a */
[----:B------:R-:W-:Y:S02]  /*08d0*/  @!P1 IMAD.MOV.U32 R16, RZ, RZ, R10 ;  /* 0x000000ffff109224 */ /* 0x000fe400078e000a */
[----:B------:R-:W-:Y:S01]  /*08e0*/  @!P1 IMAD.MOV.U32 R17, RZ, RZ, R11 ;  /* 0x000000ffff119224 */ /* 0x000fe200078e000b */
[----:B------:R-:W-:Y:S06]  /*08f0*/  @!P3 BRA `(.L_x_5) ;  /* 0x00000000000cb947 */ /* 0x000fec0003800000 */
[----:B------:R-:W-:Y:S01]  /*0900*/  UCGABAR_WAIT ;  /* 0x0000000000007dc7 */ /* 0x000fe20008000000 */
[----:B------:R-:W-:Y:S01]  /*0910*/  CCTL.IVALL ;  /* 0x00000000ff00798f */ /* 0x000fe20002000000 */
[----:B------:R-:W-:Y:S05]  /*0920*/  BRA `(.L_x_6) ;  /* 0x0000000000047947 */ /* 0x000fea0003800000 */
.L_x_5:
[----:B------:R-:W-:Y:S06]  /*0930*/  BAR.SYNC.DEFER_BLOCKING 0x0 ;  /* 0x0000000000007b1d */ /* 0x000fec0000010000 */
.L_x_6:
[----:B------:R-:W-:Y:S05]  /*0940*/  @!P2 BRA `(.L_x_7) ;  /* 0x0000004000d4a947 */ /* 0x000fea0003800000 */
[----:B------:R-:W-:-:S13]  /*0950*/  ISETP.GT.U32.AND P0, PT, R8, 0x1, PT ;  /* 0x000000010800780c */ /* 0x000fda0003f04070 */
[----:B------:R-:W-:Y:S05]  /*0960*/  @P0 EXIT ;  /* 0x000000000000094d */ /* 0x000fea0003800000 */
[----:B------:R-:W-:Y:S01]  /*0970*/  ULDC.64 UR4, c[0x0][0x650] ;  /* 0x0001940000047ab9 */ /* 0x000fe20000000a00 */
[----:B------:R-:W-:Y:S01]  /*0980*/  PRMT R3, RZ, 0x7610, R3 ;  /* 0x00007610ff037816 */ /* 0x000fe20000000003 */
[----:B------:R-:W-:Y:S01]  /*0990*/  IMAD.MOV.U32 R71, RZ, RZ, -0x1 ;  /* 0xffffffffff477424 */ /* 0x000fe200078e00ff */
[----:B------:R-:W-:Y:S01]  /*09a0*/  ISETP.GE.U32.AND P0, PT, R16, UR4, PT ;  /* 0x0000000410007c0c */ /* 0x000fe2000bf06070 */
[----:B------:R-:W-:Y:S02]  /*09b0*/  IMAD.MOV.U32 R70, RZ, RZ, -0x1 ;  /* 0xffffffffff467424 */ /* 0x000fe400078e00ff */
[----:B------:R-:W-:Y:S01]  /*09c0*/  IMAD.MOV.U32 R67, RZ, RZ, -0x1 ;  /* 0xffffffffff437424 */ /* 0x000fe200078e00ff */
[----:B------:R-:W-:-:S13]  /*09d0*/  ISETP.GE.U32.AND.EX P0, PT, R17, UR5, PT, P0 ;  /* 0x0000000511007c0c */ /* 0x000fda000bf06100 */
[----:B------:R-:W-:Y:S05]  /*09e0*/  @P0 BRA `(.L_x_8) ;  /* 0x0000000400280947 */ /* 0x000fea0003800000 */
[----:B------:R-:W0:Y:S01]  /*09f0*/  LDC.64 R24, c[0x0][0x628] ;  /* 0x00018a00ff187b82 */ /* 0x000e220000000a00 */
[----:B------:R-:W-:Y:S02]  /*0a00*/  IMAD.MOV.U32 R10, RZ, RZ, R16 ;  /* 0x000000ffff0a7224 */ /* 0x000fe400078e0010 */
[----:B------:R-:W-:-:S05]  /*0a10*/  IMAD.MOV.U32 R11, RZ, RZ, R17 ;  /* 0x000000ffff0b7224 */ /* 0x000fca00078e0011 */
[----:B------:R-:W1:Y:S08]  /*0a20*/  LDC R8, c[0x0][0x630] ;  /* 0x00018c00ff087b82 */ /* 0x000e700000000800 */
[----:B------:R-:W2:Y:S01]  /*0a30*/  LDC.64 R26, c[0x0][0x620] ;  /* 0x00018800ff1a7b82 */ /* 0x000ea20000000a00 */
[----:B0-----:R-:W-:-:S04]  /*0a40*/  ISETP.NE.U32.AND P0, PT, R24, RZ, PT ;  /* 0x000000ff1800720c */ /* 0x001fc80003f05070 */
[----:B------:R-:W-:-:S13]  /*0a50*/  ISETP.NE.AND.EX P0, PT, R25, RZ, PT, P0 ;  /* 0x000000ff1900720c */ /* 0x000fda0003f05300 */
[----:B-12---:R-:W-:Y:S05]  /*0a60*/  @!P0 BRA `(.L_x_9) ;  /* 0x0000000000288947 */ /* 0x006fea0003800000 */
[----:B------:R-:W0:Y:S02]  /*0a70*/  LDC R3, c[0x0][0x634] ;  /* 0x00018d00ff037b82 */ /* 0x000e240000000800 */
[----:B0-----:R-:W-:-:S05]  /*0a80*/  IADD3 R3, P0, R16, R3, RZ ;  /* 0x0000000310037210 */ /* 0x001fca0007f1e0ff */
[----:B------:R-:W-:-:S04]  /*0a90*/  IMAD.X R21, RZ, RZ, R17, P0 ;  /* 0x000000ffff157224 */ /* 0x000fc800000e0611 */
[----:B------:R-:W-:-:S04]  /*0aa0*/  IMAD.WIDE.U32 R10, R21, R24, RZ ;  /* 0x00000018150a7225 */ /* 0x000fc800078e00ff */
[----:B------:R-:W-:-:S04]  /*0ab0*/  IMAD.WIDE.U32 R12, P0, R3, R25, R10 ;  /* 0x00000019030c7225 */ /* 0x000fc8000780000a */
[----:B------:R-:W-:-:S04]  /*0ac0*/  IMAD.WIDE.U32 R10, R3, R24, RZ ;  /* 0x00000018030a7225 */ /* 0x000fc800078e00ff */
[----:B------:R-:W-:Y:S01]  /*0ad0*/  IMAD.X R15, RZ, RZ, RZ, P0 ;  /* 0x000000ffff0f7224 */ /* 0x000fe200000e06ff */
[----:B------:R-:W-:Y:S01]  /*0ae0*/  IADD3 RZ, P0, R11, R12, RZ ;  /* 0x0000000c0bff7210 */ /* 0x000fe20007f1e0ff */
[----:B------:R-:W-:-:S04]  /*0af0*/  IMAD.MOV.U32 R14, RZ, RZ, R13 ;  /* 0x000000ffff0e7224 */ /* 0x000fc800078e000d */
[----:B------:R-:W-:-:S08]  /*0b00*/  IMAD.WIDE.U32.X R10, R21, R25, R14, P0 ;  /* 0x00000019150a7225 */ /* 0x000fd000000e040e */
.L_x_9:
[----:B------:R-:W0:Y:S01]  /*0b10*/  LDC.64 R30, c[0x0][0x640] ;  /* 0x00019000ff1e7b82 */ /* 0x000e220000000a00 */
[--C-:B------:R-:W-:Y:S01]  /*0b20*/  SHF.R.U64 R67, R10, R8, R11.reuse ;  /* 0x000000080a437219 */ /* 0x100fe2000000120b */
[----:B------:R-:W-:Y:S01]  /*0b30*/  IMAD R22, R9, R22, R4 ;  /* 0x0000001609167224 */ /* 0x000fe200078e0204 */
[----:B------:R-:W-:Y:S01]  /*0b40*/  SHF.R.U32.HI R3, RZ, R8, R11 ;  /* 0x00000008ff037219 */ /* 0x000fe2000001160b */
[----:B------:R-:W-:Y:S01]  /*0b50*/  IMAD.MOV.U32 R23, RZ, RZ, 0x1 ;  /* 0x00000001ff177424 */ /* 0x000fe200078e00ff */
[----:B------:R-:W-:-:S03]  /*0b60*/  IADD3 R5, P0, RZ, -R67, RZ ;  /* 0x80000043ff057210 */ /* 0x000fc60007f1e0ff */
[----:B------:R-:W1:Y:S02]  /*0b70*/  LDC R12, c[0x0][0x618] ;  /* 0x00018600ff0c7b82 */ /* 0x000e640000000800 */
[----:B------:R-:W-:Y:S02]  /*0b80*/  IMAD.X R3, RZ, RZ, ~R3, P0 ;  /* 0x000000ffff037224 */ /* 0x000fe400000e0e03 */
[----:B------:R-:W-:-:S04]  /*0b90*/  IMAD.WIDE.U32 R10, R5, R26, R16 ;  /* 0x0000001a050a7225 */ /* 0x000fc800078e0010 */
[----:B------:R-:W2:Y:S01]  /*0ba0*/  LDC R20, c[0x0][0x608] ;  /* 0x00018200ff147b82 */ /* 0x000ea20000000800 */
[----:B------:R-:W-:Y:S02]  /*0bb0*/  IMAD R8, R3, R26, RZ ;  /* 0x0000001a03087224 */ /* 0x000fe400078e02ff */
[----:B------:R-:W-:Y:S02]  /*0bc0*/  IMAD.MOV.U32 R3, RZ, RZ, -0x1 ;  /* 0xffffffffff037424 */ /* 0x000fe400078e00ff */
[----:B------:R-:W-:-:S03]  /*0bd0*/  IMAD R5, R5, R27, R8 ;  /* 0x0000001b05057224 */ /* 0x000fc600078e0208 */
[----:B------:R-:W3:Y:S01]  /*0be0*/  LDC R28, c[0x0][0x658] ;  /* 0x00019600ff1c7b82 */ /* 0x000ee20000000800 */
[----:B------:R-:W-:Y:S01]  /*0bf0*/  IMAD.IADD R5, R11, 0x1, R5 ;  /* 0x000000010b057824 */ /* 0x000fe200078e0205 */
[----:B0-----:R-:W-:-:S04]  /*0c00*/  ISETP.NE.U32.AND P0, PT, R30, RZ, PT ;  /* 0x000000ff1e00720c */ /* 0x001fc80003f05070 */
[----:B------:R-:W-:Y:S02]  /*0c10*/  ISETP.NE.AND.EX P0, PT, R31, RZ, PT, P0 ;  /* 0x000000ff1f00720c */ /* 0x000fe40003f05300 */
[----:B------:R-:W0:Y:S01]  /*0c20*/  LDC R24, c[0x0][0x600] ;  /* 0x00018000ff187b82 */ /* 0x000e220000000800 */
[-CC-:B-1----:R-:W-:Y:S02]  /*0c30*/  SHF.R.U64 R14, R10, R12.reuse, R5.reuse ;  /* 0x0000000c0a0e7219 */ /* 0x182fe40000001205 */
[----:B------:R-:W-:-:S05]  /*0c40*/  SHF.R.U32.HI R5, RZ, R12, R5 ;  /* 0x0000000cff057219 */ /* 0x000fca0000011605 */
[----:B------:R-:W1:Y:S01]  /*0c50*/  LDC R15, c[0x0][0x648] ;  /* 0x00019200ff0f7b82 */ /* 0x000e620000000800 */
[-CC-:B--2---:R-:W-:Y:S02]  /*0c60*/  SHF.R.U64 R27, R14, R20.reuse, R5.reuse ;  /* 0x000000140e1b7219 */ /* 0x184fe40000001205 */
[----:B------:R-:W-:-:S05]  /*0c70*/  SHF.R.U32.HI R5, RZ, R20, R5 ;  /* 0x00000014ff057219 */ /* 0x000fca0000011605 */
[----:B------:R-:W2:Y:S01]  /*0c80*/  LDC R21, c[0x0][0x638] ;  /* 0x00018e00ff157b82 */ /* 0x000ea20000000800 */
[-CC-:B---3--:R-:W-:Y:S02]  /*0c90*/  SHF.R.U64 R20, R27, R28.reuse, R5.reuse ;  /* 0x0000001c1b147219 */ /* 0x188fe40000001205 */
[-C--:B------:R-:W-:Y:S02]  /*0ca0*/  SHF.L.U32 R3, R3, R28.reuse, RZ ;  /* 0x0000001c03037219 */ /* 0x080fe400000006ff */
[----:B------:R-:W-:Y:S01]  /*0cb0*/  SHF.R.U32.HI R5, RZ, R28, R5 ;  /* 0x0000001cff057219 */ /* 0x000fe20000011605 */
[----:B------:R-:W-:Y:S01]  /*0cc0*/  IMAD.MOV.U32 R4, RZ, RZ, R20 ;  /* 0x000000ffff047224 */ /* 0x000fe200078e0014 */
[----:B------:R-:W-:Y:S01]  /*0cd0*/  LOP3.LUT R12, RZ, R3, RZ, 0x33, !PT ;  /* 0x00000003ff0c7212 */ /* 0x000fe200078e33ff */
[----:B------:R-:W3:Y:S01]  /*0ce0*/  LDC R25, c[0x0][0x610] ;  /* 0x00018400ff197b82 */ /* 0x000ee20000000800 */
[----:B------:R-:W-:Y:S05]  /*0cf0*/  @!P0 BRA `(.L_x_10) ;  /* 0x0000000000288947 */ /* 0x000fea0003800000 */
[----:B------:R-:W4:Y:S02]  /*0d00*/  LDC R3, c[0x0][0x64c] ;  /* 0x00019300ff037b82 */ /* 0x000f240000000800 */
[----:B----4-:R-:W-:-:S05]  /*0d10*/  IADD3 R3, P0, R20, R3, RZ ;  /* 0x0000000314037210 */ /* 0x010fca0007f1e0ff */
        /* <DEDUP_REMOVED lines=8> */
.L_x_10:
[----:B-1----:R-:W-:Y:S01]  /*0da0*/  SHF.R.U64 R4, R4, R15, R5 ;  /* 0x0000000f04047219 */ /* 0x002fe20000001205 */
[----:B0-----:R-:W-:Y:S01]  /*0db0*/  VIADD R5, R24, 0xffffffff ;  /* 0xffffffff18057836 */ /* 0x001fe20000000000 */
[----:B------:R-:W-:Y:S02]  /*0dc0*/  SHF.L.U32 R3, R23, R28, RZ ;  /* 0x0000001c17037219 */ /* 0x000fe400000006ff */
[----:B------:R-:W-:Y:S01]  /*0dd0*/  LOP3.LUT R12, R27, R12, RZ, 0xc0, !PT ;  /* 0x0000000c1b0c7212 */ /* 0x000fe200078ec0ff */
[----:B------:R-:W-:Y:S01]  /*0de0*/  IMAD.MOV R8, RZ, RZ, -R4 ;  /* 0x000000ffff087224 */ /* 0x000fe200078e0a04 */
[----:B------:R-:W-:-:S03]  /*0df0*/  SEL R7, R7, R22, !P1 ;  /* 0x0000001607077207 */ /* 0x000fc60004800000 */
[----:B------:R-:W-:Y:S01]  /*0e00*/  IMAD R12, R3, R4, R12 ;  /* 0x00000004030c7224 */ /* 0x000fe200078e020c */
[----:B------:R-:W-:Y:S01]  /*0e10*/  LOP3.LUT R4, R14, R5, RZ, 0xc0, !PT ;  /* 0x000000050e047212 */ /* 0x000fe200078ec0ff */
[----:B--2---:R-:W-:Y:S02]  /*0e20*/  IMAD R3, R8, R21, R20 ;  /* 0x0000001508037224 */ /* 0x004fe400078e0214 */
[----:B---3--:R-:W-:Y:S02]  /*0e30*/  IMAD R7, R12, R25, R7 ;  /* 0x000000190c077224 */ /* 0x008fe400078e0207 */
[----:B------:R-:W-:Y:S02]  /*0e40*/  IMAD.MOV.U32 R5, RZ, RZ, 0x1 ;  /* 0x00000001ff057424 */ /* 0x000fe400078e00ff */
[----:B------:R-:W-:-:S03]  /*0e50*/  IMAD R4, R3, R24, R4 ;  /* 0x0000001803047224 */ /* 0x000fc600078e0204 */
[----:B------:R-:W-:Y:S02]  /*0e60*/  PRMT R3, R5, 0x7610, R3 ;  /* 0x0000761005037816 */ /* 0x000fe40000000003 */
[----:B------:R-:W-:Y:S02]  /*0e70*/  SEL R70, R4, R7, !P1 ;  /* 0x0000000704467207 */ /* 0x000fe40004800000 */
[----:B------:R-:W-:-:S07]  /*0e80*/  SEL R71, R7, R4, !P1 ;  /* 0x0000000407477207 */ /* 0x000fce0004800000 */
.L_x_8:
[----:B------:R-:W-:-:S08]  /*0e90*/  NOP ;  /* 0x0000000000007918 */ /* 0x000fd00000000000 */
[----:B------:R-:W0:Y:S02]  /*0ea0*/  USETMAXREG.TRY_ALLOC.CTAPOOL UP0, 0xe8 ;  /* 0x000000e8000079c8 */ /* 0x000e240008000600 */
[----:B0-----:R-:W-:-:S13]  /*0eb0*/  PLOP3.LUT P0, PT, PT, PT, UP0, 0x80, 0x0 ;  /* 0x000000000000781c */ /* 0x001fda0003f0f008 */
[----:B------:R-:W-:Y:S05]  /*0ec0*/  @!P0 BRA `(.L_x_8) ;  /* 0xfffffffc00f08947 */ /* 0x000fea000383ffff */
[----:B------:R-:W-:Y:S01]  /*0ed0*/  ULDC.64 UR4, c[0x0][0x598] ;  /* 0x0001660000047ab9 */ /* 0x000fe20000000a00 */
[----:B------:R-:W-:Y:S01]  /*0ee0*/  ULDC.64 UR36, c[0x0][0x208] ;  /* 0x0000820000247ab9 */ /* 0x000fe20000000a00 */
[----:B------:R-:W-:-:S04]  /*0ef0*/  ISETP.NE.U32.AND P0, PT, RZ, UR4, PT ;  /* 0x00000004ff007c0c */ /* 0x000fc8000bf05070 */
[----:B------:R-:W-:-:S13]  /*0f00*/  ISETP.NE.AND.EX P0, PT, RZ, UR5, PT, P0 ;  /* 0x00000005ff007c0c */ /* 0x000fda000bf05300 */
[----:B------:R-:W-:Y:S05]  /*0f10*/  @!P0 BRA `(.L_x_11) ;  /* 0x00000000001c8947 */ /* 0x000fea0003800000 */
[----:B------:R-:W0:Y:S02]  /*0f20*/  LDC.64 R4, c[0x0][0x598] ;  /* 0x00016600ff047b82 */ /* 0x000e240000000a00 */
[----:B0-----:R-:W2:Y:S02]  /*0f30*/  LDG.E.64 R4, desc[UR36][R4.64] ;  /* 0x0000002404047981 */ /* 0x001ea4000c1e1b00 */
[----:B--2---:R-:W-:-:S04]  /*0f40*/  ISETP.NE.U32.AND P0, PT, R4, RZ, PT ;  /* 0x000000ff0400720c */ /* 0x004fc80003f05070 */
[----:B------:R-:W-:-:S13]  /*0f50*/  ISETP.NE.AND.EX P0, PT, R5, RZ, PT, P0 ;  /* 0x000000ff0500720c */ /* 0x000fda0003f05300 */
[----:B------:R-:W-:Y:S05]  /*0f60*/  @!P0 BRA `(.L_x_11) ;  /* 0x0000000000088947 */ /* 0x000fea0003800000 */
[----:B------:R0:W5:Y:S01]  /*0f70*/  LD.E R56, desc[UR36][R4.64] ;  /* 0x0000002404387980 */ /* 0x000162000c101900 */
[----:B------:R-:W-:Y:S05]  /*0f80*/  BRA `(.L_x_12) ;  /* 0x0000000000247947 */ /* 0x000fea0003800000 */
.L_x_11:
[----:B------:R-:W-:Y:S02]  /*0f90*/  ULDC.64 UR4, c[0x0][0x588] ;  /* 0x0001620000047ab9 */ /* 0x000fe40000000a00 */
[----:B------:R-:W-:-:S04]  /*0fa0*/  ISETP.NE.U32.AND P0, PT, RZ, UR4, PT ;  /* 0x00000004ff007c0c */ /* 0x000fc8000bf05070 */
[----:B------:R-:W-:-:S13]  /*0fb0*/  ISETP.NE.AND.EX P0, PT, RZ, UR5, PT, P0 ;  /* 0x00000005ff007c0c */ /* 0x000fda000bf05300 */
[----:B------:R-:W-:Y:S05]  /*0fc0*/  @!P0 BRA `(.L_x_13) ;  /* 0x00000000000c8947 */ /* 0x000fea0003800000 */
[----:B------:R-:W0:Y:S02]  /*0fd0*/  LDC.64 R56, c[0x0][0x588] ;  /* 0x00016200ff387b82 */ /* 0x000e240000000a00 */
[----:B0-----:R1:W5:Y:S01]  /*0fe0*/  LDG.E R56, desc[UR36][R56.64] ;  /* 0x0000002438387981 */ /* 0x001362000c1e1900 */
[----:B------:R-:W-:Y:S05]  /*0ff0*/  BRA `(.L_x_12) ;  /* 0x0000000000087947 */ /* 0x000fea0003800000 */
.L_x_13:
[----:B------:R-:W-:Y:S02]  /*1000*/  ULDC UR4, c[0x0][0x580] ;  /* 0x0001600000047ab9 */ /* 0x000fe40000000800 */
[----:B------:R-:W-:-:S07]  /*1010*/  IMAD.U32 R56, RZ, RZ, UR4 ;  /* 0x00000004ff387e24 */ /* 0x000fce000f8e00ff */
.L_x_12:
[----:B------:R-:W-:Y:S02]  /*1020*/  ULDC.64 UR4, c[0x0][0x5a0] ;  /* 0x0001680000047ab9 */ /* 0x000fe40000000a00 */
[----:B------:R-:W-:-:S04]  /*1030*/  ISETP.NE.U32.AND P0, PT, RZ, UR4, PT ;  /* 0x00000004ff007c0c */ /* 0x000fc8000bf05070 */
[----:B------:R-:W-:-:S13]  /*1040*/  ISETP.NE.AND.EX P0, PT, RZ, UR5, PT, P0 ;  /* 0x00000005ff007c0c */ /* 0x000fda000bf05300 */
[----:B------:R-:W-:Y:S05]  /*1050*/  @!P0 BRA `(.L_x_14) ;  /* 0x00000000001c8947 */ /* 0x000fea0003800000 */
[----:B0-----:R-:W0:Y:S02]  /*1060*/  LDC.64 R4, c[0x0][0x5a0] ;  /* 0x00016800ff047b82 */ /* 0x001e240000000a00 */
[----:B0-----:R-:W2:Y:S02]  /*1070*/  LDG.E.64 R4, desc[UR36][R4.64] ;  /* 0x0000002404047981 */ /* 0x001ea4000c1e1b00 */
[----:B--2---:R-:W-:-:S04]  /*1080*/  ISETP.NE.U32.AND P0, PT, R4, RZ, PT ;  /* 0x000000ff0400720c */ /* 0x004fc80003f05070 */
[----:B------:R-:W-:-:S13]  /*1090*/  ISETP.NE.AND.EX P0, PT, R5, RZ, PT, P0 ;  /* 0x000000ff0500720c */ /* 0x000fda0003f05300 */
[----:B------:R-:W-:Y:S05]  /*10a0*/  @!P0 BRA `(.L_x_14) ;  /* 0x0000000000088947 */ /* 0x000fea0003800000 */
[----:B-1----:R0:W5:Y:S01]  /*10b0*/  LD.E R57, desc[UR36][R4.64] ;  /* 0x0000002404397980 */ /* 0x002162000c101900 */
[----:B------:R-:W-:Y:S05]  /*10c0*/  BRA `(.L_x_15) ;  /* 0x0000000000247947 */ /* 0x000fea0003800000 */
.L_x_14:
[----:B------:R-:W-:Y:S02]  /*10d0*/  ULDC.64 UR4, c[0x0][0x590] ;  /* 0x0001640000047ab9 */ /* 0x000fe40000000a00 */
[----:B------:R-:W-:-:S04]  /*10e0*/  ISETP.NE.U32.AND P0, PT, RZ, UR4, PT ;  /* 0x00000004ff007c0c */ /* 0x000fc8000bf05070 */
[----:B------:R-:W-:-:S13]  /*10f0*/  ISETP.NE.AND.EX P0, PT, RZ, UR5, PT, P0 ;  /* 0x00000005ff007c0c */ /* 0x000fda000bf05300 */
[----:B------:R-:W-:Y:S05]  /*1100*/  @!P0 BRA `(.L_x_16) ;  /* 0x00000000000c8947 */ /* 0x000fea0003800000 */
[----:B0-----:R-:W1:Y:S02]  /*1110*/  LDC.64 R4, c[0x0][0x590] ;  /* 0x00016400ff047b82 */ /* 0x001e640000000a00 */
[----:B-1----:R1:W5:Y:S01]  /*1120*/  LDG.E R57, desc[UR36][R4.64] ;  /* 0x0000002404397981 */ /* 0x002362000c1e1900 */
[----:B------:R-:W-:Y:S05]  /*1130*/  BRA `(.L_x_15) ;  /* 0x0000000000087947 */ /* 0x000fea0003800000 */
.L_x_16:
[----:B------:R-:W-:Y:S02]  /*1140*/  ULDC UR4, c[0x0][0x584] ;  /* 0x0001610000047ab9 */ /* 0x000fe40000000800 */
[----:B-1----:R-:W-:-:S07]  /*1150*/  IMAD.U32 R57, RZ, RZ, UR4 ;  /* 0x00000004ff397e24 */ /* 0x002fce000f8e00ff */
.L_x_15:
[----:B------:R-:W-:-:S13]  /*1160*/  LOP3.LUT P0, RZ, R3, 0xff, RZ, 0xc0, !PT ;  /* 0x000000ff03ff7812 */ /* 0x000fda000780c0ff */
[----:B------:R-:W-:Y:S05]  /*1170*/  @!P0 EXIT ;  /* 0x000000000000894d */ /* 0x000fea0003800000 */
[----:B------:R-:W2:Y:S01]  /*1180*/  LDC R60, c[0x0][0x658] ;  /* 0x00019600ff3c7b82 */ /* 0x000ea20000000800 */
[----:B------:R-:W-:Y:S01]  /*1190*/  ULDC.64 UR6, c[0x0][0x288] ;  /* 0x0000a20000067ab9 */ /* 0x000fe20000000a00 */
[----:B------:R-:W-:Y:S01]  /*11a0*/  LOP3.LUT R6, R6, 0x1, RZ, 0xc0, !PT ;  /* 0x0000000106067812 */ /* 0x000fe200078ec0ff */
[----:B------:R-:W-:Y:S01]  /*11b0*/  UIADD3 UR4, UR7, 0x3f, URZ ;  /* 0x0000003f07047890 */ /* 0x000fe2000fffe03f */
[----:B------:R-:W-:Y:S01]  /*11c0*/  SHF.R.U32.HI R3, RZ, 0x2, R62 ;  /* 0x00000002ff037819 */ /* 0x000fe2000001163e */
[----:B01----:R-:W-:Y:S01]  /*11d0*/  IMAD.MOV.U32 R5, RZ, RZ, -0x1 ;  /* 0xffffffffff057424 */ /* 0x003fe200078e00ff */
[----:B------:R-:W-:Y:S01]  /*11e0*/  SHF.R.U32.HI R0, RZ, 0x1, R0 ;  /* 0x00000001ff007819 */ /* 0x000fe20000011600 */
[----:B------:R-:W-:Y:S01]  /*11f0*/  USHF.R.S32.HI UR5, URZ, 0x1f, UR4 ;  /* 0x0000001f3f057899 */ /* 0x000fe20008011404 */
[----:B------:R-:W0:Y:S01]  /*1200*/  LDC.64 R58, c[0x0][0x5c8] ;  /* 0x00017200ff3a7b82 */ /* 0x000e220000000a00 */
[----:B------:R-:W-:Y:S01]  /*1210*/  IMAD.SHL.U32 R22, R6, 0x40, RZ ;  /* 0x0000004006167824 */ /* 0x000fe200078e00ff */
[----:B------:R-:W-:Y:S01]  /*1220*/  LOP3.LUT R3, R3, 0x7, RZ, 0xc0, !PT ;  /* 0x0000000703037812 */ /* 0x000fe200078ec0ff */
[----:B------:R-:W-:Y:S01]  /*1230*/  ULEA.HI UR5, UR5, UR4, URZ, 0x6 ;  /* 0x0000000405057291 */ /* 0x000fe2000f8f303f */
[----:B------:R-:W-:Y:S01]  /*1240*/  LOP3.LUT R0, R0, 0x30, RZ, 0xc0, !PT ;  /* 0x0000003000007812 */ /* 0x000fe200078ec0ff */
[----:B------:R-:W-:Y:S01]  /*1250*/  IMAD.MOV.U32 R7, RZ, RZ, 0x1 ;  /* 0x00000001ff077424 */ /* 0x000fe200078e00ff */
[--C-:B------:R-:W-:Y:S01]  /*1260*/  LOP3.LUT R22, R22, 0x40, R3.reuse, 0xe2, !PT ;  /* 0x0000004016167812 */ /* 0x100fe200078ee203 */
[----:B------:R-:W-:Y:S01]  /*1270*/  USHF.R.S32.HI UR43, URZ, 0x6, UR5 ;  /* 0x000000063f2b7899 */ /* 0x000fe20008011405 */
[----:B------:R-:W1:Y:S01]  /*1280*/  LDC R64, c[0x0][0x600] ;  /* 0x00018000ff407b82 */ /* 0x000e620000000800 */
[----:B------:R-:W-:Y:S01]  /*1290*/  IADD3 R3, RZ, -R0, -R3 ;  /* 0x80000000ff037210 */ /* 0x000fe20007ffe803 */
[----:B------:R-:W-:Y:S01]  /*12a0*/  IMAD.U32 R4, RZ, RZ, UR6 ;  /* 0x00000006ff047e24 */ /* 0x000fe2000f8e00ff */
[C---:B------:R-:W-:Y:S01]  /*12b0*/  LOP3.LUT R61, R62.reuse, 0x3, RZ, 0xc0, !PT ;  /* 0x000000033e3d7812 */ /* 0x040fe200078ec0ff */
[----:B------:R-:W-:Y:S01]  /*12c0*/  UISETP.LT.AND UP0, UPT, UR43, 0x1, UPT ;  /* 0x000000012b00788c */ /* 0x000fe2000bf01270 */
[----:B------:R-:W-:Y:S01]  /*12d0*/  LOP3.LUT R63, R62, 0x80, RZ, 0xc0, !PT ;  /* 0x000000803e3f7812 */ /* 0x000fe200078ec0ff */
[----:B------:R-:W-:Y:S01]  /*12e0*/  IMAD R3, R6, -0x40, R3 ;  /* 0xffffffc006037824 */ /* 0x000fe200078e0203 */
[----:B------:R-:W-:Y:S01]  /*12f0*/  ULDC UR4, c[0x0][0x284] ;  /* 0x0000a10000047ab9 */ /* 0x000fe20000000800 */
[----:B--2---:R-:W-:Y:S01]  /*1300*/  SHF.L.U32 R5, R5, R60, RZ ;  /* 0x0000003c05057219 */ /* 0x004fe200000006ff */
[----:B------:R-:W-:Y:S01]  /*1310*/  USEL UR44, UR43, 0x1, UP0 ;  /* 0x000000012b2c7887 */ /* 0x000fe20008000000 */
[----:B------:R-:W-:Y:S01]  /*1320*/  IMAD R61, R61, -0x2, R4 ;  /* 0xfffffffe3d3d7824 */ /* 0x000fe200078e0204 */
[----:B------:R-:W-:Y:S01]  /*1330*/  LOP3.LUT R22, R22, R0, RZ, 0xfc, !PT ;  /* 0x0000000016167212 */ /* 0x000fe200078efcff */
[----:B------:R-:W-:Y:S01]  /*1340*/  IMAD.SHL.U32 R62, R62, 0x2, RZ ;  /* 0x000000023e3e7824 */ /* 0x000fe200078e00ff */
[----:B------:R-:W-:Y:S01]  /*1350*/  SHF.L.U32 R60, R7, R60, RZ ;  /* 0x0000003c073c7219 */ /* 0x000fe200000006ff */
[----:B------:R-:W-:Y:S01]  /*1360*/  VIADD R66, R3, UR4 ;  /* 0x0000000403427c36 */ /* 0x000fe20008000000 */
[----:B------:R-:W-:Y:S01]  /*1370*/  LOP3.LUT R69, R18, 0x1, RZ, 0xfc, !PT ;  /* 0x0000000112457812 */ /* 0x000fe200078efcff */
[----:B------:R-:W-:Y:S01]  /*1380*/  IMAD.MOV.U32 R23, RZ, RZ, RZ ;  /* 0x000000ffff177224 */ /* 0x000fe200078e00ff */
[C---:B0-----:R-:W-:Y:S01]  /*1390*/  SHF.L.U64.HI R59, R58.reuse, 0x3, R59 ;  /* 0x000000033a3b7819 */ /* 0x041fe2000001023b */
[----:B------:R-:W-:Y:S01]  /*13a0*/  IMAD.SHL.U32 R58, R58, 0x8, RZ ;  /* 0x000000083a3a7824 */ /* 0x000fe200078e00ff */
[----:B------:R-:W-:Y:S01]  /*13b0*/  SHF.R.U32.HI R63, RZ, 0x7, R63 ;  /* 0x00000007ff3f7819 */ /* 0x000fe2000001163f */
[----:B------:R-:W-:Y:S01]  /*13c0*/  UIADD3 UR44, UR43, -UR44, URZ ;  /* 0x8000002c2b2c7290 */ /* 0x000fe2000fffe03f */
[----:B------:R-:W-:Y:S01]  /*13d0*/  LOP3.LUT R65, RZ, R5, RZ, 0x33, !PT ;  /* 0x00000005ff417212 */ /* 0x000fe200078e33ff */
[----:B------:R-:W-:Y:S01]  /*13e0*/  UMOV UR40, URZ ;  /* 0x0000003f00287c82 */ /* 0x000fe20008000000 */
[----:B------:R-:W-:Y:S01]  /*13f0*/  UMOV UR42, URZ ;  /* 0x0000003f002a7c82 */ /* 0x000fe20008000000 */
[----:B-1----:R-:W-:-:S08]  /*1400*/  VIADD R64, R64, 0xffffffff ;  /* 0xffffffff40407836 */ /* 0x002fd00000000000 */
.L_x_98:
[----:B0-----:R-:W0:Y:S01]  /*1410*/  SHFL.IDX PT, R0, R63, RZ, 0x1f ;  /* 0x00001fff3f007589 */ /* 0x001e2200000e0000 */
[----:B-1----:R-:W1:Y:S01]  /*1420*/  S2UR UR7, SR_CgaCtaId ;  /* 0x00000000000779c3 */ /* 0x002e620000008800 */
[----:B------:R-:W-:Y:S01]  /*1430*/  UMOV UR6, 0x400 ;  /* 0x0000040000067882 */ /* 0x000fe20000000000 */
[----:B0-----:R-:W-:Y:S01]  /*1440*/  R2UR UR4, R0 ;  /* 0x00000000000472ca */ /* 0x001fe200000e0000 */
[----:B-1----:R-:W-:-:S12]  /*1450*/  ULEA UR6, UR7, UR6, 0x18 ;  /* 0x0000000607067291 */ /* 0x002fd8000f8ec03f */
[----:B------:R-:W-:-:S04]  /*1460*/  ULEA.HI UR5, UR4, UR4, URZ, 0x1 ;  /* 0x0000000404057291 */ /* 0x000fc8000f8f083f */
[----:B------:R-:W-:-:S04]  /*1470*/  ULOP3.LUT UR5, UR5, 0x7fffe, URZ, 0xc0, !UPT ;  /* 0x0007fffe05057892 */ /* 0x000fc8000f8ec03f */
[----:B------:R-:W-:-:S03]  /*1480*/  UIADD3 UR5, UR4, -UR5, URZ ;  /* 0x8000000504057290 */ /* 0x000fc6000fffe03f */
[----:B------:R-:W-:Y:S01]  /*1490*/  ULDC UR4, c[0x0][0x28c] ;  /* 0x0000a30000047ab9 */ /* 0x000fe20000000800 */
[----:B------:R-:W-:Y:S01]  /*14a0*/  ULEA UR5, UR5, UR6, 0xd ;  /* 0x0000000605057291 */ /* 0x000fe2000f8e683f */
[----:B------:R-:W-:-:S03]  /*14b0*/  ISETP.LT.AND P0, PT, RZ, UR4, PT ;  /* 0x00000004ff007c0c */ /* 0x000fc6000bf01270 */
[----:B------:R-:W-:-:S04]  /*14c0*/  UIADD3 UR5, UR5, 0x100, URZ ;  /* 0x0000010005057890 */ /* 0x000fc8000fffe03f */
[----:B------:R-:W-:-:S04]  /*14d0*/  USHF.R.U32.HI UR5, URZ, 0x4, UR5 ;  /* 0x000000043f057899 */ /* 0x000fc80008011605 */
[----:B------:R-:W-:-:S04]  /*14e0*/  ULOP3.LUT UR5, UR5, 0x3fff, URZ, 0xc0, !UPT ;  /* 0x00003fff05057892 */ /* 0x000fc8000f8ec03f */
[----:B------:R-:W-:Y:S01]  /*14f0*/  ULOP3.LUT UR45, UR5, 0x10000, URZ, 0xfc, !UPT ;  /* 0x00010000052d7892 */ /* 0x000fe2000f8efc3f */
[----:B---345:R-:W-:Y:S11]  /*1500*/  @P0 BRA `(.L_x_17) ;  /* 0x0000000000400947 */ /* 0x038ff60003800000 */
[----:B------:R-:W-:Y:S01]  /*1510*/  MOV R0, 0x0 ;  /* 0x0000000000007802 */ /* 0x000fe20000000f00 */
[----:B------:R-:W-:Y:S01]  /*1520*/  ULDC.64 UR4, c[0x4][0x68] ;  /* 0x01001a0000047ab9 */ /* 0x000fe20000000a00 */
[----:B------:R-:W-:Y:S01]  /*1530*/  ULDC.64 UR6, c[0x4][0x8] ;  /* 0x0100020000067ab9 */ /* 0x000fe20000000a00 */
[----:B------:R-:W-:Y:S01]  /*1540*/  IMAD.U32 R4, RZ, RZ, UR4 ;  /* 0x00000004ff047e24 */ /* 0x000fe2000f8e00ff */
[----:B------:R0:W1:Y:S01]  /*1550*/  LDC.64 R14, c[0x4][R0] ;  /* 0x01000000000e7b82 */ /* 0x0000620000000a00 */
[----:B------:R-:W-:Y:S01]  /*1560*/  IMAD.U32 R5, RZ, RZ, UR5 ;  /* 0x00000005ff057e24 */ /* 0x000fe2000f8e00ff */
[----:B------:R-:W-:Y:S01]  /*1570*/  ULDC.64 UR4, c[0x4][0x70] ;  /* 0x01001c0000047ab9 */ /* 0x000fe20000000a00 */
[----:B------:R-:W-:Y:S02]  /*1580*/  IMAD.U32 R10, RZ, RZ, UR6 ;  /* 0x00000006ff0a7e24 */ /* 0x000fe4000f8e00ff */
[----:B------:R-:W-:Y:S02]  /*1590*/  IMAD.U32 R6, RZ, RZ, UR4 ;  /* 0x00000004ff067e24 */ /* 0x000fe4000f8e00ff */
[----:B------:R-:W-:-:S02]  /*15a0*/  IMAD.U32 R7, RZ, RZ, UR5 ;  /* 0x00000005ff077e24 */ /* 0x000fc4000f8e00ff */
[----:B------:R-:W-:Y:S02]  /*15b0*/  IMAD.U32 R11, RZ, RZ, UR7 ;  /* 0x00000007ff0b7e24 */ /* 0x000fe4000f8e00ff */
[----:B------:R-:W-:Y:S02]  /*15c0*/  IMAD.MOV.U32 R8, RZ, RZ, 0x1e1 ;  /* 0x000001e1ff087424 */ /* 0x000fe400078e00ff */
[----:B------:R-:W-:Y:S02]  /*15d0*/  IMAD.MOV.U32 R12, RZ, RZ, 0x1 ;  /* 0x00000001ff0c7424 */ /* 0x000fe400078e00ff */
[----:B0-----:R-:W-:-:S07]  /*15e0*/  IMAD.MOV.U32 R13, RZ, RZ, RZ ;  /* 0x000000ffff0d7224 */ /* 0x001fce00078e00ff */
[----:B------:R-:W-:-:S07]  /*15f0*/  LEPC R20, `(.L_x_17) ;  /* 0x000000001014794e */ /* 0x000fce0000000000 */
[----:B-1---5:R-:W-:Y:S05]  /*1600*/  CALL.ABS.NOINC R14 ;  /* 0x000000000e007343 */ /* 0x022fea0003c00000 */
.L_x_17:
[----:B------:R-:W-:-:S13]  /*1610*/  ISETP.NE.AND P0, PT, R69, 0x3, PT ;  /* 0x000000034500780c */ /* 0x000fda0003f05270 */
[----:B------:R-:W-:Y:S05]  /*1620*/  @!P0 BRA `(.L_x_18) ;  /* 0x0000000000048947 */ /* 0x000fea0003800000 */
[----:B------:R-:W-:Y:S01]  /*1630*/  BPT.TRAP 0x1 ;  /* 0x000000040000795c */ /* 0x000fe20000300000 */
.L_x_18:
[----:B------:R-:W0:Y:S01]  /*1640*/  S2UR UR5, SR_CgaCtaId ;  /* 0x00000000000579c3 */ /* 0x000e220000008800 */
[----:B------:R-:W-:Y:S01]  /*1650*/  UMOV UR4, 0x400 ;  /* 0x0000040000047882 */ /* 0x000fe20000000000 */
[----:B------:R-:W-:Y:S02]  /*1660*/  IMAD.U32 R0, RZ, RZ, UR40 ;  /* 0x00000028ff007e24 */ /* 0x000fe4000f8e00ff */
[----:B------:R-:W-:-:S03]  /*1670*/  IMAD.U32 R3, RZ, RZ, UR42 ;  /* 0x0000002aff037e24 */ /* 0x000fc6000f8e00ff */
[----:B------:R-:W-:Y:S01]  /*1680*/  SHF.L.U32 R0, R0, 0x1f, RZ ;  /* 0x0000001f00007819 */ /* 0x000fe200000006ff */
[----:B0-----:R-:W-:-:S06]  /*1690*/  ULEA UR4, UR5, UR4, 0x18 ;  /* 0x0000000405047291 */ /* 0x001fcc000f8ec03f */
[----:B------:R-:W-:-:S04]  /*16a0*/  IMAD.U32 R6, RZ, RZ, UR4 ;  /* 0x00000004ff067e24 */ /* 0x000fc8000f8e00ff */
[----:B------:R-:W-:-:S04]  /*16b0*/  IMAD R3, R3, 0x8, R6 ;  /* 0x0000000803037824 */ /* 0x000fc800078e0206 */
[----:B------:R0:W1:Y:S01]  /*16c0*/  SYNCS.PHASECHK.TRANS64.TRYWAIT P1, [R3+URZ], R0 ;  /* 0x00000000030075a7 */ /* 0x000062000802017f */
[----:B------:R-:W-:Y:S05]  /*16d0*/  @!P0 BRA `(.L_x_19) ;  /* 0x0000000000048947 */ /* 0x000fea0003800000 */
[----:B------:R-:W-:Y:S01]  /*16e0*/  BPT.TRAP 0x1 ;  /* 0x000000040000795c */ /* 0x000fe20000300000 */
.L_x_19:
[----:B------:R-:W-:-:S05]  /*16f0*/  IMAD.U32 R4, RZ, RZ, UR44 ;  /* 0x0000002cff047e24 */ /* 0x000fca000f8e00ff */
[----:B------:R-:W-:Y:S01]  /*1700*/  ISETP.GE.AND P2, PT, R4, 0x1, PT ;  /* 0x000000010400780c */ /* 0x000fe20003f46270 */
[----:B-1----:R-:W-:-:S12]  /*1710*/  @P1 BRA `(.L_x_20) ;  /* 0x0000000000081947 */ /* 0x002fd80003800000 */
[----:B------:R-:W1:Y:S02]  /*1720*/  SYNCS.PHASECHK.TRANS64.TRYWAIT P1, [R3+URZ], R0 ;  /* 0x00000000030075a7 */ /* 0x000e64000802017f */
[----:B-1----:R-:W-:Y:S05]  /*1730*/  @!P1 BRA `(.L_x_21) ;  /* 0x0000004800d89947 */ /* 0x002fea0003800000 */
.L_x_20:
[----:B------:R-:W-:Y:S05]  /*1740*/  WARPSYNC.ALL ;  /* 0x0000000000007948 */ /* 0x000fea0003800000 */
[----:B------:R-:W-:Y:S01]  /*1750*/  R2UR UR4, R6 ;  /* 0x00000000060472ca */ /* 0x000fe200000e0000 */
[----:B------:R-:W-:Y:S01]  /*1760*/  ULEA UR5, UR42, UR45, 0xb ;  /* 0x0000002d2a057291 */ /* 0x000fe2000f8e583f */
[----:B------:R-:W-:Y:S01]  /*1770*/  WARPGROUP.ARRIVE ;  /* 0x00000000000079c5 */ /* 0x000fe20000000000 */
[----:B------:R-:W-:Y:S01]  /*1780*/  UMOV UR9, 0x40000040 ;  /* 0x4000004000097882 */ /* 0x000fe20000000000 */
[----:B------:R-:W-:-:S04]  /*1790*/  UMOV UR11, 0x40000040 ;  /* 0x40000040000b7882 */ /* 0x000fc80000000000 */
[----:B------:R-:W-:-:S05]  /*17a0*/  UMOV UR8, UR5 ;  /* 0x0000000500087c82 */ /* 0x000fca0008000000 */
[----:B------:R-:W-:-:S04]  /*17b0*/  UIADD3 UR4, UR4, 0x20100, URZ ;  /* 0x0002010004047890 */ /* 0x000fc8000fffe03f */
[----:B------:R-:W-:-:S04]  /*17c0*/  USHF.R.U32.HI UR4, URZ, 0x4, UR4 ;  /* 0x000000043f047899 */ /* 0x000fc80008011604 */
[----:B------:R-:W-:-:S04]  /*17d0*/  ULOP3.LUT UR4, UR4, 0x3fff, URZ, 0xc0, !UPT ;  /* 0x00003fff04047892 */ /* 0x000fc8000f8ec03f */
[----:B------:R-:W-:-:S04]  /*17e0*/  ULOP3.LUT UR4, UR4, 0x10000, URZ, 0xfc, !UPT ;  /* 0x0001000004047892 */ /* 0x000fc8000f8efc3f */
[----:B------:R-:W-:-:S07]  /*17f0*/  ULEA UR6, UR42, UR4, 0xa ;  /* 0x000000042a067291 */ /* 0x000fce000f8e503f */
[----:B------:R-:W-:Y:S02]  /*1800*/  UMOV UR10, UR6 ;  /* 0x00000006000a7c82 */ /* 0x000fe40008000000 */
[----:B------:R-:W-:Y:S01]  /*1810*/  HGMMA.64x64x8.F32.TF32 R24, gdesc[UR8], RZ, !UPT, gsb0 ;  /* 0x04e00000081879f0 */ /* 0x000fe2000c0028ff */
[----:B------:R-:W-:Y:S02]  /*1820*/  UIADD3 UR8, UR5, 0x2, URZ ;  /* 0x0000000205087890 */ /* 0x000fe4000fffe03f */
[----:B------:R-:W-:Y:S01]  /*1830*/  UIADD3 UR10, UR6, 0x2, URZ ;  /* 0x00000002060a7890 */ /* 0x000fe2000fffe03f */
[----:B------:R-:W-:Y:S01]  /*1840*/  UMOV UR9, 0x40000040 ;  /* 0x4000004000097882 */ /* 0x000fe20000000000 */
[----:B------:R-:W-:Y:S01]  /*1850*/  UMOV UR11, 0x40000040 ;  /* 0x40000040000b7882 */ /* 0x000fe20000000000 */
[----:B------:R-:W-:Y:S02]  /*1860*/  WARPGROUP.DEPBAR.LE gsb0, 0x0 ;  /* 0x00008000000079c5 */ /* 0x000fe40000010000 */
[----:B------:R-:W-:-:S06]  /*1870*/  WARPGROUP.ARRIVE ;  /* 0x00000000000079c5 */ /* 0x000fcc0000000000 */
[----:B------:R-:W-:Y:S01]  /*1880*/  HGMMA.64x64x8.F32.TF32 R24, gdesc[UR8], R24, gsb0 ;  /* 0x04e00000081879f0 */ /* 0x000fe20008002818 */
        /* <DEDUP_REMOVED lines=41> */
[----:B------:R-:W-:Y:S03]  /*1b20*/  HGMMA.64x64x8.F32.TF32 R24, gdesc[UR8], R24, gsb0 ;  /* 0x04e00000081879f0 */ /* 0x000fe60008002818 */
[----:B------:R-:W-:Y:S02]  /*1b30*/  WARPGROUP.DEPBAR.LE gsb0, 0x0 ;  /* 0x00008000000079c5 */ /* 0x000fe40000010000 */
[----:B------:R-:W-:Y:S05]  /*1b40*/  @!P2 BRA `(.L_x_22) ;  /* 0x000000040098a947 */ /* 0x000fea0003800000 */
[----:B------:R-:W-:Y:S01]  /*1b50*/  UIADD3 UR5, UR42, 0x1, URZ ;  /* 0x000000012a057890 */ /* 0x000fe2000fffe03f */
[----:B01----:R-:W-:Y:S02]  /*1b60*/  IMAD.U32 R0, RZ, RZ, UR44 ;  /* 0x0000002cff007e24 */ /* 0x003fe4000f8e00ff */
[----:B------:R-:W-:Y:S01]  /*1b70*/  IMAD.U32 R3, RZ, RZ, UR42 ;  /* 0x0000002aff037e24 */ /* 0x000fe2000f8e00ff */
[----:B------:R-:W-:-:S04]  /*1b80*/  UISETP.NE.AND UP0, UPT, UR5, 0x4, UPT ;  /* 0x000000040500788c */ /* 0x000fc8000bf05270 */
[----:B------:R-:W-:Y:S02]  /*1b90*/  USEL UR6, URZ, 0x1, UP0 ;  /* 0x000000013f067887 */ /* 0x000fe40008000000 */
[----:B------:R-:W-:Y:S02]  /*1ba0*/  USEL UR5, UR5, URZ, UP0 ;  /* 0x0000003f05057287 */ /* 0x000fe40008000000 */
[----:B------:R-:W-:-:S06]  /*1bb0*/  ULOP3.LUT UR6, UR40, UR6, URZ, 0x3c, !UPT ;  /* 0x0000000628067292 */ /* 0x000fcc000f8e3c3f */
[----:B------:R-:W-:-:S07]  /*1bc0*/  IMAD.U32 R7, RZ, RZ, UR6 ;  /* 0x00000006ff077e24 */ /* 0x000fce000f8e00ff */
.L_x_29:
[----:B------:R-:W-:Y:S05]  /*1bd0*/  @!P0 BRA `(.L_x_23) ;  /* 0x0000000000048947 */ /* 0x000fea0003800000 */
[----:B------:R-:W-:Y:S01]  /*1be0*/  BPT.TRAP 0x1 ;  /* 0x000000040000795c */ /* 0x000fe20000300000 */
.L_x_23:
[----:B------:R-:W0:Y:S01]  /*1bf0*/  S2UR UR7, SR_CgaCtaId ;  /* 0x00000000000779c3 */ /* 0x000e220000008800 */
[----:B------:R-:W-:Y:S01]  /*1c00*/  UMOV UR6, 0x400 ;  /* 0x0000040000067882 */ /* 0x000fe20000000000 */
[----:B------:R-:W-:Y:S01]  /*1c10*/  IMAD.U32 R5, RZ, RZ, UR5 ;  /* 0x00000005ff057e24 */ /* 0x000fe2000f8e00ff */
[----:B------:R-:W-:Y:S01]  /*1c20*/  SHF.L.U32 R4, R7, 0x1f, RZ ;  /* 0x0000001f07047819 */ /* 0x000fe200000006ff */
[----:B0-----:R-:W-:-:S06]  /*1c30*/  ULEA UR6, UR7, UR6, 0x18 ;  /* 0x0000000607067291 */ /* 0x001fcc000f8ec03f */
[----:B------:R-:W-:-:S04]  /*1c40*/  IMAD.U32 R6, RZ, RZ, UR6 ;  /* 0x00000006ff067e24 */ /* 0x000fc8000f8e00ff */
[----:B------:R-:W-:-:S04]  /*1c50*/  IMAD R5, R5, 0x8, R6 ;  /* 0x0000000805057824 */ /* 0x000fc800078e0206 */
[----:B------:R0:W1:Y:S01]  /*1c60*/  SYNCS.PHASECHK.TRANS64.TRYWAIT P1, [R5+URZ], R4 ;  /* 0x00000004050075a7 */ /* 0x000062000802017f */
[----:B------:R-:W-:Y:S05]  /*1c70*/  @!P0 BRA `(.L_x_24) ;  /* 0x0000000000048947 */ /* 0x000fea0003800000 */
[----:B------:R-:W-:Y:S01]  /*1c80*/  BPT.TRAP 0x1 ;  /* 0x000000040000795c */ /* 0x000fe20000300000 */
.L_x_24:
[----:B-1----:R-:W-:Y:S05]  /*1c90*/  @P1 BRA `(.L_x_25) ;  /* 0x0000000000081947 */ /* 0x002fea0003800000 */
[----:B------:R-:W1:Y:S02]  /*1ca0*/  SYNCS.PHASECHK.TRANS64.TRYWAIT P1, [R5+URZ], R4 ;  /* 0x00000004050075a7 */ /* 0x000e64000802017f */
[----:B-1----:R-:W-:Y:S05]  /*1cb0*/  @!P1 BRA `(.L_x_26) ;  /* 0x00000044008c9947 */ /* 0x002fea0003800000 */
.L_x_25:
[----:B------:R-:W-:Y:S01]  /*1cc0*/  ULEA UR6, UR5, UR45, 0xb ;  /* 0x0000002d05067291 */ /* 0x000fe2000f8e583f */
[----:B------:R-:W-:Y:S01]  /*1cd0*/  WARPGROUP.ARRIVE ;  /* 0x00000000000079c5 */ /* 0x000fe20000000000 */
[----:B------:R-:W-:Y:S01]  /*1ce0*/  ULEA UR7, UR5, UR4, 0xa ;  /* 0x0000000405077291 */ /* 0x000fe2000f8e503f */
[----:B------:R-:W-:Y:S01]  /*1cf0*/  UMOV UR9, 0x40000040 ;  /* 0x4000004000097882 */ /* 0x000fe20000000000 */
[----:B------:R-:W-:-:S03]  /*1d00*/  UMOV UR11, 0x40000040 ;  /* 0x40000040000b7882 */ /* 0x000fc60000000000 */
[----:B------:R-:W-:Y:S02]  /*1d10*/  UMOV UR8, UR6 ;  /* 0x0000000600087c82 */ /* 0x000fe40008000000 */
[----:B------:R-:W-:Y:S02]  /*1d20*/  UMOV UR10, UR7 ;  /* 0x00000007000a7c82 */ /* 0x000fe40008000000 */
[----:B------:R-:W-:Y:S01]  /*1d30*/  HGMMA.64x64x8.F32.TF32 R24, gdesc[UR8], R24, gsb0 ;  /* 0x04e00000081879f0 */ /* 0x000fe20008002818 */
[----:B------:R-:W-:Y:S02]  /*1d40*/  UIADD3 UR8, UR6, 0x2, URZ ;  /* 0x0000000206087890 */ /* 0x000fe4000fffe03f */
[----:B------:R-:W-:Y:S01]  /*1d50*/  UIADD3 UR10, UR7, 0x2, URZ ;  /* 0x00000002070a7890 */ /* 0x000fe2000fffe03f */
[----:B------:R-:W-:Y:S01]  /*1d60*/  UMOV UR9, 0x40000040 ;  /* 0x4000004000097882 */ /* 0x000fe20000000000 */
[----:B------:R-:W-:Y:S01]  /*1d70*/  UMOV UR11, 0x40000040 ;  /* 0x40000040000b7882 */ /* 0x000fe20000000000 */
[----:B------:R-:W-:-:S02]  /*1d80*/  WARPGROUP.DEPBAR.LE gsb0, 0x0 ;  /* 0x00008000000079c5 */ /* 0x000fc40000010000 */
        /* <DEDUP_REMOVED lines=46> */
[----:B------:R-:W-:Y:S01]  /*2070*/  BPT.TRAP 0x1 ;  /* 0x000000040000795c */ /* 0x000fe20000300000 */
.L_x_27:
[----:B------:R-:W-:-:S13]  /*2080*/  ISETP.NE.AND P1, PT, R68, RZ, PT ;  /* 0x000000ff4400720c */ /* 0x000fda0003f25270 */
[----:B01----:R-:W-:-:S04]  /*2090*/  @P1 IMAD R4, R3, 0x8, R6 ;  /* 0x0000000803041824 */ /* 0x003fc800078e0206 */
[----:B------:R-:W-:-:S05]  /*20a0*/  @P1 VIADD R4, R4, 0x20 ;  /* 0x0000002004041836 */ /* 0x000fca0000000000 */
[----:B------:R-:W-:-:S04]  /*20b0*/  @P1 PRMT R4, R19, 0x654, R4 ;  /* 0x0000065413041816 */ /* 0x000fc80000000004 */
[----:B------:R0:W-:Y:S01]  /*20c0*/  @P1 SYNCS.ARRIVE.TRANS64.RED.A1T0 RZ, [R4+URZ], RZ ;  /* 0x000000ff04ff19a7 */ /* 0x0001e2000810043f */
[----:B------:R-:W-:-:S13]  /*20d0*/  ISETP.GT.U32.AND P1, PT, R18, 0x1, PT ;  /* 0x000000011200780c */ /* 0x000fda0003f24070 */
[----:B0-----:R-:W-:Y:S05]  /*20e0*/  @P1 BRA `(.L_x_28) ;  /* 0x0000000000041947 */ /* 0x001fea0003800000 */
[----:B------:R-:W-:Y:S01]  /*20f0*/  BPT.TRAP 0x1 ;  /* 0x000000040000795c */ /* 0x000fe20000300000 */
.L_x_28:
[----:B------:R-:W-:Y:S01]  /*2100*/  UIADD3 UR5, UR5, 0x1, URZ ;  /* 0x0000000105057890 */ /* 0x000fe2000fffe03f */
[C---:B------:R-:W-:Y:S01]  /*2110*/  ISETP.GT.AND P2, PT, R0.reuse, 0x1, PT ;  /* 0x000000010000780c */ /* 0x040fe20003f44270 */
[----:B------:R-:W-:Y:S02]  /*2120*/  VIADD R3, R3, 0x1 ;  /* 0x0000000103037836 */ /* 0x000fe40000000000 */
[----:B------:R-:W-:Y:S01]  /*2130*/  UISETP.NE.AND UP0, UPT, UR5, 0x4, UPT ;  /* 0x000000040500788c */ /* 0x000fe2000bf05270 */
[----:B------:R-:W-:Y:S02]  /*2140*/  VIADD R0, R0, 0xffffffff ;  /* 0xffffffff00007836 */ /* 0x000fe40000000000 */
[C---:B------:R-:W-:Y:S01]  /*2150*/  ISETP.NE.AND P1, PT, R3.reuse, 0x4, PT ;  /* 0x000000040300780c */ /* 0x040fe20003f25270 */
[----:B------:R-:W-:Y:S02]  /*2160*/  USEL UR6, URZ, 0x1, UP0 ;  /* 0x000000013f067887 */ /* 0x000fe40008000000 */
[----:B------:R-:W-:Y:S01]  /*2170*/  USEL UR5, UR5, URZ, UP0 ;  /* 0x0000003f05057287 */ /* 0x000fe20008000000 */
[----:B------:R-:W-:-:S03]  /*2180*/  SEL R3, R3, RZ, P1 ;  /* 0x000000ff03037207 */ /* 0x000fc60000800000 */
[----:B------:R-:W-:Y:S01]  /*2190*/  LOP3.LUT R7, R7, UR6, RZ, 0x3c, !PT ;  /* 0x0000000607077c12 */ /* 0x000fe2000f8e3cff */
[----:B------:R-:W-:Y:S07]  /*21a0*/  @P2 BRA `(.L_x_29) ;  /* 0xfffffff800882947 */ /* 0x000fee000383ffff */
.L_x_22:
[----:B01----:R-:W0:Y:S02]  /*21b0*/  LDC R0, c[0x0][0x28c] ;  /* 0x0000a300ff007b82 */ /* 0x003e240000000800 */
[----:B0-----:R-:W-:-:S13]  /*21c0*/  ISETP.GE.AND P1, PT, R0, 0x1, PT ;  /* 0x000000010000780c */ /* 0x001fda0003f26270 */
[----:B------:R-:W-:Y:S05]  /*21d0*/  @!P1 BRA `(.L_x_30) ;  /* 0x0000000000389947 */ /* 0x000fea0003800000 */
[----:B------:R-:W-:Y:S05]  /*21e0*/  @!P0 BRA `(.L_x_31) ;  /* 0x0000000000048947 */ /* 0x000fea0003800000 */
[----:B------:R-:W-:Y:S01]  /*21f0*/  BPT.TRAP 0x1 ;  /* 0x000000040000795c */ /* 0x000fe20000300000 */
.L_x_31:
[----:B------:R-:W-:-:S13]  /*2200*/  ISETP.NE.AND P0, PT, R68, RZ, PT ;  /* 0x000000ff4400720c */ /* 0x000fda0003f05270 */
[----:B------:R-:W-:-:S05]  /*2210*/  VOTEU.ANY UP0, P0 ;  /* 0x00000000003f7886 */ /* 0x000fca0000000100 */
[----:B------:R-:W-:-:S06]  /*2220*/  @UP0 UIADD3 UR4, UR44, UR42, URZ ;  /* 0x0000002a2c040290 */ /* 0x000fcc000fffe03f */
[----:B------:R-:W-:-:S04]  /*2230*/  IMAD.U32 R0, RZ, RZ, UR4 ;  /* 0x00000004ff007e24 */ /* 0x000fc8000f8e00ff */
[----:B------:R-:W-:-:S05]  /*2240*/  @P0 IMAD.SHL.U32 R0, R0, 0x8, RZ ;  /* 0x0000000800000824 */ /* 0x000fca00078e00ff */
[----:B------:R-:W-:-:S04]  /*2250*/  @P0 LOP3.LUT R0, R0, 0x18, RZ, 0xc0, !PT ;  /* 0x0000001800000812 */ /* 0x000fc800078ec0ff */
[----:B------:R-:W-:-:S04]  /*2260*/  @P0 IADD3 R0, R6, 0x20, R0 ;  /* 0x0000002006000810 */ /* 0x000fc80007ffe000 */
[----:B------:R-:W-:-:S04]  /*2270*/  @P0 PRMT R0, R19, 0x654, R0 ;  /* 0x0000065413000816 */ /* 0x000fc80000000000 */
[----:B------:R0:W-:Y:S01]  /*2280*/  @P0 SYNCS.ARRIVE.TRANS64.RED.A1T0 RZ, [R0+URZ], RZ ;  /* 0x000000ff00ff09a7 */ /* 0x0001e2000810043f */
[----:B------:R-:W-:-:S13]  /*2290*/  ISETP.GT.U32.AND P0, PT, R18, 0x1, PT ;  /* 0x000000011200780c */ /* 0x000fda0003f04070 */
[----:B0-----:R-:W-:Y:S05]  /*22a0*/  @P0 BRA `(.L_x_30) ;  /* 0x0000000000040947 */ /* 0x001fea0003800000 */
[----:B------:R-:W-:Y:S01]  /*22b0*/  BPT.TRAP 0x1 ;  /* 0x000000040000795c */ /* 0x000fe20000300000 */
.L_x_30:
[----:B------:R-:W-:Y:S01]  /*22c0*/  IMAD.SHL.U32 R3, R70, 0x40, RZ ;  /* 0x0000004046037824 */ /* 0x000fe200078e00ff */
[----:B------:R-:W-:Y:S01]  /*22d0*/  ULDC UR6, c[0x0][0x288] ;  /* 0x0000a20000067ab9 */ /* 0x000fe20000000800 */
[----:B------:R-:W-:Y:S01]  /*22e0*/  SHF.R.S32.HI R15, RZ, 0x1f, R67 ;  /* 0x0000001fff0f7819 */ /* 0x000fe20000011443 */
[----:B------:R-:W-:Y:S01]  /*22f0*/  IMAD.SHL.U32 R7, R71, 0x80, RZ ;  /* 0x0000008047077824 */ /* 0x000fe200078e00ff */
[----:B------:R-:W-:Y:S01]  /*2300*/  ULDC.64 UR4, c[0x0][0x5d0] ;  /* 0x0001740000047ab9 */ /* 0x000fe20000000a00 */
[----:B------:R-:W-:Y:S01]  /*2310*/  LOP3.LUT R10, R3, 0x6, R62, 0xf8, !PT ;  /* 0x00000006030a7812 */ /* 0x000fe200078ef83e */
[----:B------:R-:W-:Y:S01]  /*2320*/  IMAD.WIDE R70, R71, 0x80, R22 ;  /* 0x0000008047467825 */ /* 0x000fe200078e0216 */
[----:B------:R-:W-:Y:S01]  /*2330*/  ISETP.GE.AND P0, PT, R3, UR6, PT ;  /* 0x0000000603007c0c */ /* 0x000fe2000bf06270 */
[----:B------:R-:W-:Y:S01]  /*2340*/  ULDC UR6, c[0x0][0x284] ;  /* 0x0000a10000067ab9 */ /* 0x000fe20000000800 */
[----:B------:R-:W-:Y:S01]  /*2350*/  SHF.R.S32.HI R11, RZ, 0x1f, R10 ;  /* 0x0000001fff0b7819 */ /* 0x000fe2000001140a */
[----:B------:R-:W-:Y:S01]  /*2360*/  IMAD R0, R15, UR4, RZ ;  /* 0x000000040f007c24 */ /* 0x000fe2000f8e02ff */
[----:B------:R-:W-:-:S03]  /*2370*/  ISETP.GE.OR P0, PT, R7, UR6, P0 ;  /* 0x0000000607007c0c */ /* 0x000fc60008706670 */
[C---:B------:R-:W-:Y:S02]  /*2380*/  IMAD R9, R67.reuse, UR5, R0 ;  /* 0x0000000543097c24 */ /* 0x040fe4000f8e0200 */
[----:B------:R-:W-:Y:S01]  /*2390*/  IMAD.WIDE.U32 R4, R67, UR4, R10 ;  /* 0x0000000443047c25 */ /* 0x000fe2000f8e000a */
[----:B------:R-:W-:-:S03]  /*23a0*/  ULDC.64 UR4, c[0x0][0x5c8] ;  /* 0x0001720000047ab9 */ /* 0x000fc60000000a00 */
[----:B------:R-:W-:Y:S02]  /*23b0*/  IMAD R13, R71, UR4, RZ ;  /* 0x00000004470d7c24 */ /* 0x000fe4000f8e02ff */
[----:B------:R-:W-:Y:S02]  /*23c0*/  IMAD.IADD R5, R5, 0x1, R9 ;  /* 0x0000000105057824 */ /* 0x000fe400078e0209 */
[C---:B------:R-:W-:Y:S02]  /*23d0*/  IMAD R13, R70.reuse, UR5, R13 ;  /* 0x00000005460d7c24 */ /* 0x040fe4000f8e020d */
[----:B------:R-:W-:-:S04]  /*23e0*/  IMAD.WIDE.U32 R72, R70, UR4, R4 ;  /* 0x0000000446487c25 */ /* 0x000fc8000f8e0004 */
[----:B------:R-:W-:Y:S01]  /*23f0*/  IMAD.MOV.U32 R0, RZ, RZ, -0x1 ;  /* 0xffffffffff007424 */ /* 0x000fe200078e00ff */
[----:B------:R-:W-:Y:S06]  /*2400*/  @P0 BRA `(.L_x_32) ;  /* 0x0000002000780947 */ /* 0x000fec0003800000 */
[----:B-----5:R-:W-:Y:S01]  /*2410*/  FSETP.NEU.AND P0, PT, R57, RZ, PT ;  /* 0x000000ff3900720b */ /* 0x020fe20003f0d000 */
[----:B------:R-:W-:Y:S01]  /*2420*/  IMAD.IADD R4, R61, 0x1, -R3 ;  /* 0x000000013d047824 */ /* 0x000fe200078e0a03 */
[----:B------:R-:W-:Y:S01]  /*2430*/  BSSY B0, `(.L_x_32) ;  /* 0x000021b000007945 */ /* 0x000fe20003800000 */
[----:B------:R-:W-:Y:S02]  /*2440*/  IMAD.IADD R3, R66, 0x1, -R7 ;  /* 0x0000000142037824 */ /* 0x000fe400078e0a07 */
[----:B------:R-:W-:Y:S01]  /*2450*/  IMAD.IADD R83, R73, 0x1, R13 ;  /* 0x0000000149537824 */ /* 0x000fe200078e020d */
[----:B------:R-:W-:-:S04]  /*2460*/  ISETP.GT.AND P3, PT, R4, RZ, PT ;  /* 0x000000ff0400720c */ /* 0x000fc80003f64270 */
[----:B------:R-:W-:-:S03]  /*2470*/  ISETP.GT.AND P2, PT, R3, RZ, P3 ;  /* 0x000000ff0300720c */ /* 0x000fc60001f44270 */
[----:B------:R-:W-:Y:S10]  /*2480*/  @!P0 BRA `(.L_x_33) ;  /* 0x0000001400dc8947 */ /* 0x000ff40003800000 */
[----:B------:R-:W0:Y:S01]  /*2490*/  LDC.64 R76, c[0x0][0x5b8] ;  /* 0x00016e00ff4c7b82 */ /* 0x000e220000000a00 */
[----:B------:R-:W-:-:S07]  /*24a0*/  ULDC.64 UR4, c[0x0][0x5c0] ;  /* 0x0001700000047ab9 */ /* 0x000fce0000000a00 */
[----:B------:R-:W1:Y:S08]  /*24b0*/  LDC.64 R78, c[0x0][0x5b0] ;  /* 0x00016c00ff4e7b82 */ /* 0x000e700000000a00 */
[----:B------:R-:W2:Y:S01]  /*24c0*/  LDC.64 R80, c[0x0][0x5a8] ;  /* 0x00016a00ff507b82 */ /* 0x000ea20000000a00 */
[-C--:B0-----:R-:W-:Y:S02]  /*24d0*/  IMAD R6, R15, R76.reuse, RZ ;  /* 0x0000004c0f067224 */ /* 0x081fe400078e02ff */
[----:B------:R-:W-:-:S04]  /*24e0*/  IMAD.WIDE.U32 R74, R67, R76, R10 ;  /* 0x0000004c434a7225 */ /* 0x000fc800078e000a */
[----:B------:R-:W-:Y:S02]  /*24f0*/  IMAD R73, R67, R77, R6 ;  /* 0x0000004d43497224 */ /* 0x000fe400078e0206 */
[-C--:B-1----:R-:W-:Y:S02]  /*2500*/  IMAD R5, R71, R78.reuse, RZ ;  /* 0x0000004e47057224 */ /* 0x082fe400078e02ff */
[----:B------:R-:W-:Y:S02]  /*2510*/  IMAD.IADD R13, R75, 0x1, R73 ;  /* 0x000000014b0d7824 */ /* 0x000fe400078e0249 */
[----:B------:R-:W-:Y:S02]  /*2520*/  IMAD.MOV.U32 R12, RZ, RZ, R74 ;  /* 0x000000ffff0c7224 */ /* 0x000fe400078e004a */
[C---:B------:R-:W-:Y:S02]  /*2530*/  IMAD R71, R70.reuse, R79, R5 ;  /* 0x0000004f46477224 */ /* 0x040fe400078e0205 */
[----:B------:R-:W-:-:S04]  /*2540*/  IMAD.WIDE.U32 R6, R70, R78, R12 ;  /* 0x0000004e46067225 */ /* 0x000fc800078e000c */
[----:B------:R-:W-:Y:S01]  /*2550*/  IMAD.IADD R5, R7, 0x1, R71 ;  /* 0x0000000107057824 */ /* 0x000fe200078e0247 */
[----:B--2---:R-:W-:-:S04]  /*2560*/  LEA R14, P0, R6, R80, 0x2 ;  /* 0x00000050060e7211 */ /* 0x004fc800078010ff */
[----:B------:R-:W-:-:S05]  /*2570*/  LEA.HI.X R15, R6, R81, R5, 0x2, P0 ;  /* 0x00000051060f7211 */ /* 0x000fca00000f1405 */
[----:B------:R0:W2:Y:S01]  /*2580*/  @P2 LDG.E.LTC128B R5, desc[UR36][R14.64] ;  /* 0x000000240e052981 */ /* 0x0000a2000c1e1920 */
[----:B------:R-:W-:Y:S01]  /*2590*/  ISETP.GT.AND P0, PT, R4, 0x1, PT ;  /* 0x000000010400780c */ /* 0x000fe20003f04270 */
[----:B------:R-:W-:Y:S01]  /*25a0*/  IMAD.WIDE.U32 R6, R70, R78, R10 ;  /* 0x0000004e46067225 */ /* 0x000fe200078e000a */
[----:B------:R-:W-:Y:S03]  /*25b0*/  BSSY B1, `(.L_x_34) ;  /* 0x0000013000017945 */ /* 0x000fe60003800000 */
[----:B------:R-:W-:Y:S02]  /*25c0*/  IMAD.IADD R7, R71, 0x1, R7 ;  /* 0x0000000147077824 */ /* 0x000fe400078e0207 */
[----:B------:R-:W-:Y:S01]  /*25d0*/  IMAD.WIDE.U32 R20, R67, R76, R6 ;  /* 0x0000004c43147225 */ /* 0x000fe200078e0006 */
[----:B0-----:R-:W-:-:S03]  /*25e0*/  SHF.L.U64.HI R15, R78, 0x3, R79 ;  /* 0x000000034e0f7819 */ /* 0x001fc6000001024f */
[----:B------:R-:W-:Y:S01]  /*25f0*/  IMAD.IADD R7, R73, 0x1, R21 ;  /* 0x0000000149077824 */ /* 0x000fe200078e0215 */
[----:B------:R-:W-:Y:S01]  /*2600*/  LEA R6, P4, R20, R80, 0x2 ;  /* 0x0000005014067211 */ /* 0x000fe200078810ff */
[----:B------:R-:W-:-:S03]  /*2610*/  IMAD.SHL.U32 R14, R78, 0x8, RZ ;  /* 0x000000084e0e7824 */ /* 0x000fc600078e00ff */
[----:B------:R-:W-:Y:S01]  /*2620*/  LEA.HI.X R7, R20, R81, R7, 0x2, P4 ;  /* 0x0000005114077211 */ /* 0x000fe200020f1407 */
[----:B------:R-:W-:Y:S01]  /*2630*/  IMAD.WIDE.U32 R20, R70, R78, R14 ;  /* 0x0000004e46147225 */ /* 0x000fe200078e000e */
[----:B--2---:R-:W-:-:S05]  /*2640*/  LOP3.LUT R8, R5, 0xffffe000, RZ, 0xc0, !PT ;  /* 0xffffe00005087812 */ /* 0x004fca00078ec0ff */
[----:B------:R-:W-:Y:S01]  /*2650*/  FMUL R9, R8, R57 ;  /* 0x0000003908097220 */ /* 0x000fe20000400000 */
[----:B------:R-:W-:-:S03]  /*2660*/  LEA R8, P1, R72, UR4, 0x2 ;  /* 0x0000000448087c11 */ /* 0x000fc6000f8210ff */
[----:B------:R-:W-:Y:S01]  /*2670*/  FFMA R77, R24, R56, R9 ;  /* 0x00000038184d7223 */ /* 0x000fe20000000009 */
[----:B------:R-:W-:Y:S02]  /*2680*/  LEA.HI.X R9, R72, UR5, R83, 0x2, P1 ;  /* 0x0000000548097c11 */ /* 0x000fe400088f1453 */
[----:B------:R-:W-:Y:S02]  /*2690*/  ISETP.GT.AND P1, PT, R3, RZ, P0 ;  /* 0x000000ff0300720c */ /* 0x000fe40000724270 */
[----:B------:R-:W-:-:S05]  /*26a0*/  F2FP.TF32.F32.PACK_B R77, R77 ;  /* 0x0000004dff4d723e */ /* 0x000fca00024050ff */
[----:B------:R0:W-:Y:S06]  /*26b0*/  @P2 STG.E desc[UR36][R8.64], R77 ;  /* 0x0000004d08002986 */ /* 0x0001ec000c101924 */
[----:B------:R-:W-:Y:S05]  /*26c0*/  @!P1 BRA `(.L_x_35) ;  /* 0x0000000000049947 */ /* 0x000fea0003800000 */
[----:B------:R1:W5:Y:S02]  /*26d0*/  LDG.E.LTC128B R5, desc[UR36][R6.64+0x4] ;  /* 0x0000042406057981 */ /* 0x000364000c1e1920 */
.L_x_35:
[----:B------:R-:W-:Y:S05]  /*26e0*/  BSYNC B1 ;  /* 0x0000000000017941 */ /* 0x000fea0003800000 */
.L_x_34:
[----:B-----5:R-:W-:Y:S01]  /*26f0*/  LOP3.LUT R12, R5, 0xffffe000, RZ, 0xc0, !PT ;  /* 0xffffe000050c7812 */ /* 0x020fe200078ec0ff */
[----:B------:R-:W-:Y:S01]  /*2700*/  IMAD.IADD R71, R71, 0x1, R21 ;  /* 0x0000000147477824 */ /* 0x000fe200078e0215 */
[----:B------:R-:W-:Y:S01]  /*2710*/  IADD3 R74, P2, R74, R20, RZ ;  /* 0x000000144a4a7210 */ /* 0x000fe20007f5e0ff */
[----:B------:R-:W-:Y:S01]  /*2720*/  IMAD.MOV.U32 R24, RZ, RZ, R5 ;  /* 0x000000ffff187224 */ /* 0x000fe200078e0005 */
[----:B------:R-:W-:Y:S01]  /*2730*/  ISETP.GT.AND P3, PT, R3, 0x8, P3 ;  /* 0x000000080300780c */ /* 0x000fe20001f64270 */
[----:B------:R-:W-:Y:S02]  /*2740*/  FMUL R12, R12, R57 ;  /* 0x000000390c0c7220 */ /* 0x000fe40000400000 */
[----:B------:R-:W-:Y:S01]  /*2750*/  IMAD.X R13, R71, 0x1, R13, P2 ;  /* 0x00000001470d7824 */ /* 0x000fe200010e060d */
[----:B------:R-:W-:Y:S01]  /*2760*/  LEA R14, P2, R74, R80, 0x2 ;  /* 0x000000504a0e7211 */ /* 0x000fe200078410ff */
[----:B------:R-:W-:-:S03]  /*2770*/  FFMA R25, R25, R56, R12 ;  /* 0x0000003819197223 */ /* 0x000fc6000000000c */
[----:B------:R-:W-:Y:S02]  /*2780*/  LEA.HI.X R15, R74, R81, R13, 0x2, P2 ;  /* 0x000000514a0f7211 */ /* 0x000fe400010f140d */
[----:B------:R-:W-:-:S05]  /*2790*/  F2FP.TF32.F32.PACK_B R25, R25 ;  /* 0x00000019ff19723e */ /* 0x000fca00024050ff */
[----:B------:R2:W-:Y:S04]  /*27a0*/  @P1 STG.E desc[UR36][R8.64+0x4], R25 ;  /* 0x0000041908001986 */ /* 0x0005e8000c101924 */
[----:B------:R-:W3:Y:S01]  /*27b0*/  @P3 LDG.E.LTC128B R24, desc[UR36][R14.64] ;  /* 0x000000240e183981 */ /* 0x000ee2000c1e1920 */
[----:B------:R-:W-:Y:S01]  /*27c0*/  IADD3 R20, P1, R10, R20, RZ ;  /* 0x000000140a147210 */ /* 0x000fe20007f3e0ff */
[----:B------:R-:W-:Y:S01]  /*27d0*/  BSSY B1, `(.L_x_36) ;  /* 0x0000011000017945 */ /* 0x000fe20003800000 */
[----:B------:R-:W-:-:S03]  /*27e0*/  ISETP.GT.AND P0, PT, R3, 0x8, P0 ;  /* 0x000000080300780c */ /* 0x000fc60000704270 */
[----:B------:R-:W-:Y:S01]  /*27f0*/  IMAD.X R21, R11, 0x1, R71, P1 ;  /* 0x000000010b157824 */ /* 0x000fe200008e0647 */
[C---:B------:R-:W-:Y:S02]  /*2800*/  SHF.L.U64.HI R11, R58.reuse, 0x2, R59 ;  /* 0x000000023a0b7819 */ /* 0x040fe4000001023b */
[----:B------:R-:W-:Y:S01]  /*2810*/  LEA R12, P1, R58, R8, 0x2 ;  /* 0x000000083a0c7211 */ /* 0x000fe200078210ff */
[----:B------:R-:W-:-:S04]  /*2820*/  IMAD.WIDE.U32 R20, R67, R76, R20 ;  /* 0x0000004c43147225 */ /* 0x000fc800078e0014 */
[----:B------:R-:W-:Y:S01]  /*2830*/  IMAD.X R13, R11, 0x1, R9, P1 ;  /* 0x000000010b0d7824 */ /* 0x000fe200008e0609 */
[----:B---3--:R-:W-:-:S05]  /*2840*/  LOP3.LUT R10, R24, 0xffffe000, RZ, 0xc0, !PT ;  /* 0xffffe000180a7812 */ /* 0x008fca00078ec0ff */
[----:B------:R-:W-:Y:S01]  /*2850*/  FMUL R5, R10, R57 ;  /* 0x000000390a057220 */ /* 0x000fe20000400000 */
[----:B------:R-:W-:-:S03]  /*2860*/  LEA R10, P2, R20, R80, 0x2 ;  /* 0x00000050140a7211 */ /* 0x000fc600078410ff */
[----:B------:R-:W-:Y:S01]  /*2870*/  FFMA R67, R26, R56, R5 ;  /* 0x000000381a437223 */ /* 0x000fe20000000005 */
[----:B------:R-:W-:-:S04]  /*2880*/  IMAD.IADD R5, R73, 0x1, R21 ;  /* 0x0000000149057824 */ /* 0x000fc800078e0215 */
[----:B------:R-:W-:Y:S02]  /*2890*/  F2FP.TF32.F32.PACK_B R67, R67 ;  /* 0x00000043ff43723e */ /* 0x000fe400024050ff */
[----:B------:R-:W-:-:S03]  /*28a0*/  LEA.HI.X R11, R20, R81, R5, 0x2, P2 ;  /* 0x00000051140b7211 */ /* 0x000fc600010f1405 */
[----:B------:R2:W-:Y:S01]  /*28b0*/  @P3 STG.E desc[UR36][R12.64], R67 ;  /* 0x000000430c003986 */ /* 0x0005e2000c101924 */
[----:B------:R-:W-:Y:S05]  /*28c0*/  @!P0 BRA `(.L_x_37) ;  /* 0x0000000000048947 */ /* 0x000fea0003800000 */
[----:B------:R3:W5:Y:S02]  /*28d0*/  LDG.E.LTC128B R24, desc[UR36][R10.64+0x4] ;  /* 0x000004240a187981 */ /* 0x000764000c1e1920 */
.L_x_37:
[----:B------:R-:W-:Y:S05]  /*28e0*/  BSYNC B1 ;  /* 0x0000000000017941 */ /* 0x000fea0003800000 */
.L_x_36:
[----:B-----5:R-:W-:Y:S01]  /*28f0*/  LOP3.LUT R14, R24, 0xffffe000, RZ, 0xc0, !PT ;  /* 0xffffe000180e7812 */ /* 0x020fe200078ec0ff */
[----:B------:R-:W-:Y:S01]  /*2900*/  BSSY B1, `(.L_x_38) ;  /* 0x0000009000017945 */ /* 0x000fe20003800000 */
[----:B------:R-:W-:-:S03]  /*2910*/  ISETP.GT.AND P1, PT, R4, 0x8, PT ;  /* 0x000000080400780c */ /* 0x000fc60003f24270 */
[----:B------:R-:W-:Y:S01]  /*2920*/  FMUL R14, R14, R57 ;  /* 0x000000390e0e7220 */ /* 0x000fe20000400000 */
[----:B------:R-:W-:-:S03]  /*2930*/  ISETP.GT.AND P2, PT, R3, RZ, P1 ;  /* 0x000000ff0300720c */ /* 0x000fc60000f44270 */
[----:B------:R-:W-:-:S05]  /*2940*/  FFMA R27, R27, R56, R14 ;  /* 0x000000381b1b7223 */ /* 0x000fca000000000e */
[----:B------:R-:W-:-:S05]  /*2950*/  F2FP.TF32.F32.PACK_B R27, R27 ;  /* 0x0000001bff1b723e */ /* 0x000fca00024050ff */
[----:B------:R4:W-:Y:S01]  /*2960*/  @P0 STG.E desc[UR36][R12.64+0x4], R27 ;  /* 0x0000041b0c000986 */ /* 0x0009e2000c101924 */
[----:B------:R-:W-:Y:S05]  /*2970*/  @!P2 BRA `(.L_x_39) ;  /* 0x000000000004a947 */ /* 0x000fea0003800000 */
[----:B------:R0:W5:Y:S02]  /*2980*/  LDG.E.LTC128B R24, desc[UR36][R6.64+0x20] ;  /* 0x0000202406187981 */ /* 0x000164000c1e1920 */
.L_x_39:
[----:B------:R-:W-:Y:S05]  /*2990*/  BSYNC B1 ;  /* 0x0000000000017941 */ /* 0x000fea0003800000 */
.L_x_38:
        /* <DEDUP_REMOVED lines=10> */
.L_x_41:
[----:B------:R-:W-:Y:S05]  /*2a40*/  BSYNC B1 ;  /* 0x0000000000017941 */ /* 0x000fea0003800000 */
.L_x_40:
[----:B-----5:R-:W-:Y:S01]  /*2a50*/  LOP3.LUT R14, R24, 0xffffe000, RZ, 0xc0, !PT ;  /* 0xffffe000180e7812 */ /* 0x020fe200078ec0ff */
[----:B------:R-:W-:Y:S01]  /*2a60*/  BSSY B1, `(.L_x_42) ;  /* 0x0000008000017945 */ /* 0x000fe20003800000 */
[----:B------:R-:W-:-:S03]  /*2a70*/  ISETP.GT.AND P1, PT, R3, 0x8, P1 ;  /* 0x000000080300780c */ /* 0x000fc60000f24270 */
[----:B------:R-:W-:-:S04]  /*2a80*/  FMUL R14, R14, R57 ;  /* 0x000000390e0e7220 */ /* 0x000fc80000400000 */
[----:B------:R-:W-:-:S05]  /*2a90*/  FFMA R29, R29, R56, R14 ;  /* 0x000000381d1d7223 */ /* 0x000fca000000000e */
[----:B------:R-:W-:-:S05]  /*2aa0*/  F2FP.TF32.F32.PACK_B R29, R29 ;  /* 0x0000001dff1d723e */ /* 0x000fca00024050ff */
[----:B------:R0:W-:Y:S01]  /*2ab0*/  @P3 STG.E desc[UR36][R8.64+0x24], R29 ;  /* 0x0000241d08003986 */ /* 0x0001e2000c101924 */
[----:B------:R-:W-:Y:S05]  /*2ac0*/  @!P1 BRA `(.L_x_43) ;  /* 0x0000000000049947 */ /* 0x000fea0003800000 */
[----:B------:R0:W5:Y:S02]  /*2ad0*/  LDG.E.LTC128B R24, desc[UR36][R10.64+0x20] ;  /* 0x000020240a187981 */ /* 0x000164000c1e1920 */
.L_x_43:
[----:B------:R-:W-:Y:S05]  /*2ae0*/  BSYNC B1 ;  /* 0x0000000000017941 */ /* 0x000fea0003800000 */
.L_x_42:
[----:B-----5:R-:W-:Y:S01]  /*2af0*/  LOP3.LUT R14, R24, 0xffffe000, RZ, 0xc0, !PT ;  /* 0xffffe000180e7812 */ /* 0x020fe200078ec0ff */
[----:B------:R-:W-:Y:S01]  /*2b00*/  BSSY B1, `(.L_x_44) ;  /* 0x0000008000017945 */ /* 0x000fe20003800000 */
[----:B------:R-:W-:-:S03]  /*2b10*/  ISETP.GT.AND P0, PT, R3, 0x8, P0 ;  /* 0x000000080300780c */ /* 0x000fc60000704270 */
[----:B0-----:R-:W-:-:S04]  /*2b20*/  FMUL R5, R14, R57 ;  /* 0x000000390e057220 */ /* 0x001fc80000400000 */
[----:B------:R-:W-:-:S05]  /*2b30*/  FFMA R5, R30, R56, R5 ;  /* 0x000000381e057223 */ /* 0x000fca0000000005 */
[----:B------:R-:W-:-:S05]  /*2b40*/  F2FP.TF32.F32.PACK_B R5, R5 ;  /* 0x00000005ff05723e */ /* 0x000fca00024050ff */
[----:B------:R0:W-:Y:S01]  /*2b50*/  @P1 STG.E desc[UR36][R12.64+0x20], R5 ;  /* 0x000020050c001986 */ /* 0x0001e2000c101924 */
[----:B------:R-:W-:Y:S05]  /*2b60*/  @!P0 BRA `(.L_x_45) ;  /* 0x0000000000048947 */ /* 0x000fea0003800000 */
[----:B------:R0:W5:Y:S02]  /*2b70*/  LDG.E.LTC128B R24, desc[UR36][R10.64+0x24] ;  /* 0x000024240a187981 */ /* 0x000164000c1e1920 */
.L_x_45:
[----:B------:R-:W-:Y:S05]  /*2b80*/  BSYNC B1 ;  /* 0x0000000000017941 */ /* 0x000fea0003800000 */
.L_x_44:
        /* <DEDUP_REMOVED lines=10> */
.L_x_47:
[----:B------:R-:W-:Y:S05]  /*2c30*/  BSYNC B1 ;  /* 0x0000000000017941 */ /* 0x000fea0003800000 */
.L_x_46:
[----:B-----5:R-:W-:Y:S01]  /*2c40*/  LOP3.LUT R14, R24, 0xffffe000, RZ, 0xc0, !PT ;  /* 0xffffe000180e7812 */ /* 0x020fe200078ec0ff */
[----:B------:R-:W-:Y:S01]  /*2c50*/  BSSY B1, `(.L_x_48) ;  /* 0x0000009000017945 */ /* 0x000fe20003800000 */
[----:B------:R-:W-:-:S03]  /*2c60*/  ISETP.GT.AND P0, PT, R4, 0x11, PT ;  /* 0x000000110400780c */ /* 0x000fc60003f04270 */
[----:B0-----:R-:W-:Y:S01]  /*2c70*/  FMUL R5, R14, R57 ;  /* 0x000000390e057220 */ /* 0x001fe20000400000 */
[----:B------:R-:W-:-:S03]  /*2c80*/  ISETP.GT.AND P3, PT, R3, RZ, P0 ;  /* 0x000000ff0300720c */ /* 0x000fc60000764270 */
[----:B------:R-:W-:-:S05]  /*2c90*/  FFMA R5, R32, R56, R5 ;  /* 0x0000003820057223 */ /* 0x000fca0000000005 */
[----:B------:R-:W-:-:S05]  /*2ca0*/  F2FP.TF32.F32.PACK_B R5, R5 ;  /* 0x00000005ff05723e */ /* 0x000fca00024050ff */
[----:B------:R0:W-:Y:S01]  /*2cb0*/  @P2 STG.E desc[UR36][R8.64+0x40], R5 ;  /* 0x0000400508002986 */ /* 0x0001e2000c101924 */
[----:B------:R-:W-:Y:S05]  /*2cc0*/  @!P3 BRA `(.L_x_49) ;  /* 0x000000000004b947 */ /* 0x000fea0003800000 */
[----:B------:R0:W5:Y:S02]  /*2cd0*/  LDG.E.LTC128B R24, desc[UR36][R6.64+0x44] ;  /* 0x0000442406187981 */ /* 0x000164000c1e1920 */
.L_x_49:
[----:B------:R-:W-:Y:S05]  /*2ce0*/  BSYNC B1 ;  /* 0x0000000000017941 */ /* 0x000fea0003800000 */
.L_x_48:
        /* <DEDUP_REMOVED lines=9> */
.L_x_51:
[----:B------:R-:W-:Y:S05]  /*2d80*/  BSYNC B1 ;  /* 0x0000000000017941 */ /* 0x000fea0003800000 */
.L_x_50:
        /* <DEDUP_REMOVED lines=9> */
.L_x_53:
[----:B------:R-:W-:Y:S05]  /*2e20*/  BSYNC B1 ;  /* 0x0000000000017941 */ /* 0x000fea0003800000 */
.L_x_52:
        /* <DEDUP_REMOVED lines=10> */
.L_x_55:
[----:B------:R-:W-:Y:S05]  /*2ed0*/  BSYNC B1 ;  /* 0x0000000000017941 */ /* 0x000fea0003800000 */
.L_x_54:
        /* <DEDUP_REMOVED lines=10> */
.L_x_57:
[----:B------:R-:W-:Y:S05]  /*2f80*/  BSYNC B1 ;  /* 0x0000000000017941 */ /* 0x000fea0003800000 */
.L_x_56:
        /* <DEDUP_REMOVED lines=9> */
.L_x_59:
[----:B------:R-:W-:Y:S05]  /*3020*/  BSYNC B1 ;  /* 0x0000000000017941 */ /* 0x000fea0003800000 */
.L_x_58:
        /* <DEDUP_REMOVED lines=9> */
.L_x_61:
[----:B------:R-:W-:Y:S05]  /*30c0*/  BSYNC B1 ;  /* 0x0000000000017941 */ /* 0x000fea0003800000 */
.L_x_60:
        /* <DEDUP_REMOVED lines=10> */
.L_x_63:
[----:B------:R-:W-:Y:S05]  /*3170*/  BSYNC B1 ;  /* 0x0000000000017941 */ /* 0x000fea0003800000 */
.L_x_62:
        /* <DEDUP_REMOVED lines=10> */
.L_x_65:
[----:B------:R-:W-:Y:S05]  /*3220*/  BSYNC B1 ;  /* 0x0000000000017941 */ /* 0x000fea0003800000 */
.L_x_64:
        /* <DEDUP_REMOVED lines=9> */
.L_x_67:
[----:B------:R-:W-:Y:S05]  /*32c0*/  BSYNC B1 ;  /* 0x0000000000017941 */ /* 0x000fea0003800000 */
.L_x_66:
        /* <DEDUP_REMOVED lines=9> */
.L_x_69:
[----:B------:R-:W-:Y:S05]  /*3360*/  BSYNC B1 ;  /* 0x0000000000017941 */ /* 0x000fea0003800000 */
.L_x_68:
        /* <DEDUP_REMOVED lines=10> */
.L_x_71:
[----:B------:R-:W-:Y:S05]  /*3410*/  BSYNC B1 ;  /* 0x0000000000017941 */ /* 0x000fea0003800000 */
.L_x_70:
        /* <DEDUP_REMOVED lines=10> */
.L_x_73:
[----:B------:R-:W-:Y:S05]  /*34c0*/  BSYNC B1 ;  /* 0x0000000000017941 */ /* 0x000fea0003800000 */
.L_x_72:
        /* <DEDUP_REMOVED lines=9> */
.L_x_75:
[----:B------:R-:W-:Y:S05]  /*3560*/  BSYNC B1 ;  /* 0x0000000000017941 */ /* 0x000fea0003800000 */
.L_x_74:
        /* <DEDUP_REMOVED lines=9> */
.L_x_77:
[----:B------:R-:W-:Y:S05]  /*3600*/  BSYNC B1 ;  /* 0x0000000000017941 */ /* 0x000fea0003800000 */
.L_x_76:
        /* <DEDUP_REMOVED lines=10> */
.L_x_79:
[----:B------:R-:W-:Y:S05]  /*36b0*/  BSYNC B1 ;  /* 0x0000000000017941 */ /* 0x000fea0003800000 */
.L_x_78:
        /* <DEDUP_REMOVED lines=10> */
.L_x_81:
[----:B------:R-:W-:Y:S05]  /*3760*/  BSYNC B1 ;  /* 0x0000000000017941 */ /* 0x000fea0003800000 */
.L_x_80:
        /* <DEDUP_REMOVED lines=9> */
.L_x_83:
[----:B------:R-:W-:Y:S05]  /*3800*/  BSYNC B1 ;  /* 0x0000000000017941 */ /* 0x000fea0003800000 */
.L_x_82:
        /* <DEDUP_REMOVED lines=9> */
.L_x_85:
[----:B------:R-:W-:Y:S05]  /*38a0*/  BSYNC B1 ;  /* 0x0000000000017941 */ /* 0x000fea0003800000 */
.L_x_84:
        /* <DEDUP_REMOVED lines=10> */
.L_x_87:
[----:B------:R-:W-:Y:S05]  /*3950*/  BSYNC B1 ;  /* 0x0000000000017941 */ /* 0x000fea0003800000 */
.L_x_86:
[----:B-----5:R-:W-:Y:S01]  /*3960*/  LOP3.LUT R14, R24, 0xffffe000, RZ, 0xc0, !PT ;  /* 0xffffe000180e7812 */ /* 0x020fe200078ec0ff */
[----:B------:R-:W-:Y:S01]  /*3970*/  BSSY B1, `(.L_x_88) ;  /* 0x000000b000017945 */ /* 0x000fe20003800000 */
[----:B------:R-:W-:Y:S01]  /*3980*/  ISETP.GT.AND P0, PT, R4, 0x39, PT ;  /* 0x000000390400780c */ /* 0x000fe20003f04270 */
[----:B------:R-:W-:Y:S02]  /*3990*/  @P2 IMAD.MOV.U32 R4, RZ, RZ, R8 ;  /* 0x000000ffff042224 */ /* 0x000fe400078e0008 */
[----:B0-----:R-:W-:Y:S01]  /*39a0*/  FMUL R5, R14, R57 ;  /* 0x000000390e057220 */ /* 0x001fe20000400000 */
[----:B------:R-:W-:-:S03]  /*39b0*/  ISETP.GT.AND P3, PT, R3, RZ, P0 ;  /* 0x000000ff0300720c */ /* 0x000fc60000764270 */
[----:B------:R-:W-:Y:S01]  /*39c0*/  FFMA R15, R52, R56, R5 ;  /* 0x00000038340f7223 */ /* 0x000fe20000000005 */
[----:B------:R-:W-:-:S04]  /*39d0*/  @P2 IMAD.MOV.U32 R5, RZ, RZ, R9 ;  /* 0x000000ffff052224 */ /* 0x000fc800078e0009 */
[----:B------:R-:W-:-:S05]  /*39e0*/  F2FP.TF32.F32.PACK_B R15, R15 ;  /* 0x0000000fff0f723e */ /* 0x000fca00024050ff */
[----:B------:R0:W-:Y:S01]  /*39f0*/  @P2 STG.E desc[UR36][R4.64+0xe0], R15 ;  /* 0x0000e00f04002986 */ /* 0x0001e2000c101924 */
[----:B------:R-:W-:Y:S05]  /*3a00*/  @!P3 BRA `(.L_x_89) ;  /* 0x000000000004b947 */ /* 0x000fea0003800000 */
[----:B------:R0:W5:Y:S02]  /*3a10*/  LDG.E.LTC128B R24, desc[UR36][R6.64+0xe4] ;  /* 0x0000e42406187981 */ /* 0x000164000c1e1920 */
.L_x_89:
[----:B------:R-:W-:Y:S05]  /*3a20*/  BSYNC B1 ;  /* 0x0000000000017941 */ /* 0x000fea0003800000 */
.L_x_88:
[----:B0----5:R-:W-:Y:S01]  /*3a30*/  LOP3.LUT R4, R24, 0xffffe000, RZ, 0xc0, !PT ;  /* 0xffffe00018047812 */ /* 0x021fe200078ec0ff */
        /* <DEDUP_REMOVED lines=8> */
.L_x_91:
[----:B------:R-:W-:Y:S05]  /*3ac0*/  BSYNC B1 ;  /* 0x0000000000017941 */ /* 0x000fea0003800000 */
.L_x_90:
[----:B-----5:R-:W-:Y:S01]  /*3ad0*/  LOP3.LUT R4, R24, 0xffffe000, RZ, 0xc0, !PT ;  /* 0xffffe00018047812 */ /* 0x020fe200078ec0ff */
[----:B------:R-:W-:Y:S01]  /*3ae0*/  BSSY B1, `(.L_x_92) ;  /* 0x000000a000017945 */ /* 0x000fe20003800000 */
[----:B------:R-:W-:-:S03]  /*3af0*/  ISETP.GT.AND P0, PT, R3, 0x8, P0 ;  /* 0x000000080300780c */ /* 0x000fc60000704270 */
[----:B------:R-:W-:Y:S01]  /*3b00*/  FMUL R5, R4, R57 ;  /* 0x0000003904057220 */ /* 0x000fe20000400000 */
[----:B------:R-:W-:-:S03]  /*3b10*/  @P1 IMAD.MOV.U32 R4, RZ, RZ, R12 ;  /* 0x000000ffff041224 */ /* 0x000fc600078e000c */
[----:B-1----:R-:W-:Y:S01]  /*3b20*/  FFMA R7, R54, R56, R5 ;  /* 0x0000003836077223 */ /* 0x002fe20000000005 */
[----:B------:R-:W-:-:S04]  /*3b30*/  @P1 IMAD.MOV.U32 R5, RZ, RZ, R13 ;  /* 0x000000ffff051224 */ /* 0x000fc800078e000d */
[----:B------:R-:W-:-:S05]  /*3b40*/  F2FP.TF32.F32.PACK_B R7, R7 ;  /* 0x00000007ff07723e */ /* 0x000fca00024050ff */
[----:B------:R1:W-:Y:S01]  /*3b50*/  @P1 STG.E desc[UR36][R4.64+0xe0], R7 ;  /* 0x0000e00704001986 */ /* 0x0003e2000c101924 */
[----:B------:R-:W-:Y:S05]  /*3b60*/  @!P0 BRA `(.L_x_93) ;  /* 0x0000000000048947 */ /* 0x000fea0003800000 */
[----:B------:R0:W5:Y:S02]  /*3b70*/  LDG.E.LTC128B R24, desc[UR36][R10.64+0xe4] ;  /* 0x0000e4240a187981 */ /* 0x000164000c1e1920 */
.L_x_93:
[----:B------:R-:W-:Y:S05]  /*3b80*/  BSYNC B1 ;  /* 0x0000000000017941 */ /* 0x000fea0003800000 */
.L_x_92:
[----:B------:R-:W-:Y:S05]  /*3b90*/  @!P0 BRA `(.L_x_94) ;  /* 0x0000000800908947 */ /* 0x000fea0003800000 */
[----:B-----5:R-:W-:-:S05]  /*3ba0*/  LOP3.LUT R24, R24, 0xffffe000, RZ, 0xc0, !PT ;  /* 0xffffe00018187812 */ /* 0x020fca00078ec0ff */
[----:B------:R-:W-:-:S04]  /*3bb0*/  FMUL R24, R24, R57 ;  /* 0x0000003918187220 */ /* 0x000fc80000400000 */
[----:B------:R-:W-:-:S05]  /*3bc0*/  FFMA R55, R55, R56, R24 ;  /* 0x0000003837377223 */ /* 0x000fca0000000018 */
[----:B------:R-:W-:-:S05]  /*3bd0*/  F2FP.TF32.F32.PACK_B R55, R55 ;  /* 0x00000037ff37723e */ /* 0x000fca00024050ff */
[----:B------:R0:W-:Y:S01]  /*3be0*/  STG.E desc[UR36][R12.64+0xe4], R55 ;  /* 0x0000e4370c007986 */ /* 0x0001e2000c101924 */
[----:B------:R-:W-:Y:S05]  /*3bf0*/  BRA `(.L_x_94) ;  /* 0x0000000800787947 */ /* 0x000fea0003800000 */
.L_x_33:
[----:B------:R-:W-:Y:S01]  /*3c00*/  ISETP.GT.AND P4, PT, R4, 0x1, PT ;  /* 0x000000010400780c */ /* 0x000fe20003f84270 */
[----:B------:R-:W-:Y:S01]  /*3c10*/  ULDC.64 UR4, c[0x0][0x5c0] ;  /* 0x0001700000047ab9 */ /* 0x000fe20000000a00 */
[-C--:B------:R-:W-:Y:S01]  /*3c20*/  FMUL R5, R24, R56.reuse ;  /* 0x0000003818057220 */ /* 0x080fe20000400000 */
[----:B------:R-:W-:Y:S01]  /*3c30*/  LEA R6, P1, R72, UR4, 0x2 ;  /* 0x0000000448067c11 */ /* 0x000fe2000f8210ff */
[-C--:B------:R-:W-:Y:S01]  /*3c40*/  FMUL R25, R25, R56.reuse ;  /* 0x0000003819197220 */ /* 0x080fe20000400000 */
[C---:B------:R-:W-:Y:S01]  /*3c50*/  ISETP.GT.AND P0, PT, R3.reuse, RZ, P4 ;  /* 0x000000ff0300720c */ /* 0x040fe20002704270 */
[-C--:B------:R-:W-:Y:S01]  /*3c60*/  FMUL R11, R26, R56.reuse ;  /* 0x000000381a0b7220 */ /* 0x080fe20000400000 */
[----:B------:R-:W-:Y:S01]  /*3c70*/  ISETP.GT.AND P3, PT, R3, 0x8, P3 ;  /* 0x000000080300780c */ /* 0x000fe20001f64270 */
[-C--:B------:R-:W-:Y:S01]  /*3c80*/  FMUL R27, R27, R56.reuse ;  /* 0x000000381b1b7220 */ /* 0x080fe20000400000 */
[----:B------:R-:W-:Y:S01]  /*3c90*/  LEA.HI.X R7, R72, UR5, R83, 0x2, P1 ;  /* 0x0000000548077c11 */ /* 0x000fe200088f1453 */
[-C--:B------:R-:W-:Y:S01]  /*3ca0*/  FMUL R29, R29, R56.reuse ;  /* 0x000000381d1d7220 */ /* 0x080fe20000400000 */
[----:B------:R-:W-:Y:S01]  /*3cb0*/  F2FP.TF32.F32.PACK_B R5, R5 ;  /* 0x00000005ff05723e */ /* 0x000fe200024050ff */
[-C--:B------:R-:W-:Y:S01]  /*3cc0*/  FMUL R31, R31, R56.reuse ;  /* 0x000000381f1f7220 */ /* 0x080fe20000400000 */
[C---:B------:R-:W-:Y:S01]  /*3cd0*/  SHF.L.U64.HI R9, R58.reuse, 0x2, R59 ;  /* 0x000000023a097819 */ /* 0x040fe2000001023b */
[----:B------:R-:W-:Y:S01]  /*3ce0*/  FMUL R33, R33, R56 ;  /* 0x0000003821217220 */ /* 0x000fe20000400000 */
[----:B------:R-:W-:Y:S01]  /*3cf0*/  LEA R8, P1, R58, R6, 0x2 ;  /* 0x000000063a087211 */ /* 0x000fe200078210ff */
[----:B------:R0:W-:Y:S01]  /*3d00*/  @P2 STG.E desc[UR36][R6.64], R5 ;  /* 0x0000000506002986 */ /* 0x0001e2000c101924 */
[----:B------:R-:W-:Y:S01]  /*3d10*/  F2FP.TF32.F32.PACK_B R25, R25 ;  /* 0x00000019ff19723e */ /* 0x000fe200024050ff */
[-C--:B------:R-:W-:Y:S01]  /*3d20*/  FMUL R13, R34, R56.reuse ;  /* 0x00000038220d7220 */ /* 0x080fe20000400000 */
[----:B------:R-:W-:Y:S01]  /*3d30*/  F2FP.TF32.F32.PACK_B R11, R11 ;  /* 0x0000000bff0b723e */ /* 0x000fe200024050ff */
[----:B------:R-:W-:Y:S01]  /*3d40*/  IMAD.X R9, R9, 0x1, R7, P1 ;  /* 0x0000000109097824 */ /* 0x000fe200008e0607 */
[C---:B------:R-:W-:Y:S01]  /*3d50*/  ISETP.GT.AND P2, PT, R4.reuse, 0x8, PT ;  /* 0x000000080400780c */ /* 0x040fe20003f44270 */
[----:B------:R-:W-:Y:S01]  /*3d60*/  @P0 STG.E desc[UR36][R6.64+0x4], R25 ;  /* 0x0000041906000986 */ /* 0x000fe2000c101924 */
[----:B------:R-:W-:Y:S01]  /*3d70*/  ISETP.GT.AND P0, PT, R4, 0x9, PT ;  /* 0x000000090400780c */ /* 0x000fe20003f04270 */
[-C--:B------:R-:W-:Y:S01]  /*3d80*/  FMUL R35, R35, R56.reuse ;  /* 0x0000003823237220 */ /* 0x080fe20000400000 */
[C---:B------:R-:W-:Y:S01]  /*3d90*/  ISETP.GT.AND P4, PT, R3.reuse, 0x8, P4 ;  /* 0x000000080300780c */ /* 0x040fe20002784270 */
[----:B------:R1:W-:Y:S01]  /*3da0*/  @P3 STG.E desc[UR36][R8.64], R11 ;  /* 0x0000000b08003986 */ /* 0x0003e2000c101924 */
[C---:B------:R-:W-:Y:S01]  /*3db0*/  ISETP.GT.AND P1, PT, R3.reuse, RZ, P2 ;  /* 0x000000ff0300720c */ /* 0x040fe20001724270 */
[-C--:B0-----:R-:W-:Y:S01]  /*3dc0*/  FMUL R5, R28, R56.reuse ;  /* 0x000000381c057220 */ /* 0x081fe20000400000 */
[----:B------:R-:W-:Y:S01]  /*3dd0*/  ISETP.GT.AND P3, PT, R3, RZ, P0 ;  /* 0x000000ff0300720c */ /* 0x000fe20000764270 */
[-C--:B------:R-:W-:Y:S01]  /*3de0*/  FMUL R37, R37, R56.reuse ;  /* 0x0000003825257220 */ /* 0x080fe20000400000 */
[----:B------:R-:W-:Y:S01]  /*3df0*/  F2FP.TF32.F32.PACK_B R27, R27 ;  /* 0x0000001bff1b723e */ /* 0x000fe200024050ff */
[-C--:B------:R-:W-:Y:S01]  /*3e00*/  FMUL R39, R39, R56.reuse ;  /* 0x0000003827277220 */ /* 0x080fe20000400000 */
[----:B------:R-:W-:Y:S01]  /*3e10*/  F2FP.TF32.F32.PACK_B R5, R5 ;  /* 0x00000005ff05723e */ /* 0x000fe200024050ff */
[-C--:B------:R-:W-:Y:S01]  /*3e20*/  FMUL R41, R41, R56.reuse ;  /* 0x0000003829297220 */ /* 0x080fe20000400000 */
[----:B------:R-:W-:Y:S01]  /*3e30*/  ISETP.GT.AND P2, PT, R3, 0x8, P2 ;  /* 0x000000080300780c */ /* 0x000fe20001744270 */
[-C--:B------:R-:W-:Y:S01]  /*3e40*/  FMUL R43, R43, R56.reuse ;  /* 0x000000382b2b7220 */ /* 0x080fe20000400000 */
[----:B------:R-:W-:Y:S01]  /*3e50*/  F2FP.TF32.F32.PACK_B R29, R29 ;  /* 0x0000001dff1d723e */ /* 0x000fe200024050ff */
[----:B------:R-:W-:Y:S01]  /*3e60*/  @P4 STG.E desc[UR36][R8.64+0x4], R27 ;  /* 0x0000041b08004986 */ /* 0x000fe2000c101924 */
[-C--:B-1----:R-:W-:Y:S01]  /*3e70*/  FMUL R11, R30, R56.reuse ;  /* 0x000000381e0b7220 */ /* 0x082fe20000400000 */
[----:B------:R-:W-:Y:S01]  /*3e80*/  ISETP.GT.AND P0, PT, R3, 0x8, P0 ;  /* 0x000000080300780c */ /* 0x000fe20000704270 */
[-C--:B------:R-:W-:Y:S01]  /*3e90*/  FMUL R45, R45, R56.reuse ;  /* 0x000000382d2d7220 */ /* 0x080fe20000400000 */
[----:B------:R0:W-:Y:S01]  /*3ea0*/  @P1 STG.E desc[UR36][R6.64+0x20], R5 ;  /* 0x0000200506001986 */ /* 0x0001e2000c101924 */
[C---:B------:R-:W-:Y:S01]  /*3eb0*/  ISETP.GT.AND P4, PT, R4.reuse, 0x11, PT ;  /* 0x000000110400780c */ /* 0x040fe20003f84270 */
[-C--:B------:R-:W-:Y:S01]  /*3ec0*/  FMUL R47, R47, R56.reuse ;  /* 0x000000382f2f7220 */ /* 0x080fe20000400000 */
[----:B------:R-:W-:Y:S01]  /*3ed0*/  F2FP.TF32.F32.PACK_B R11, R11 ;  /* 0x0000000bff0b723e */ /* 0x000fe200024050ff */
[----:B------:R-:W-:Y:S01]  /*3ee0*/  @P3 STG.E desc[UR36][R6.64+0x24], R29 ;  /* 0x0000241d06003986 */ /* 0x000fe2000c101924 */
[----:B------:R-:W-:Y:S01]  /*3ef0*/  ISETP.GT.AND P3, PT, R4, 0x10, PT ;  /* 0x000000100400780c */ /* 0x000fe20003f64270 */
[-C--:B------:R-:W-:Y:S01]  /*3f00*/  FMUL R49, R49, R56.reuse ;  /* 0x0000003831317220 */ /* 0x080fe20000400000 */
[----:B------:R-:W-:Y:S01]  /*3f10*/  F2FP.TF32.F32.PACK_B R31, R31 ;  /* 0x0000001fff1f723e */ /* 0x000fe200024050ff */
[----:B------:R1:W-:Y:S01]  /*3f20*/  @P2 STG.E desc[UR36][R8.64+0x20], R11 ;  /* 0x0000200b08002986 */ /* 0x0003e2000c101924 */
[C---:B------:R-:W-:Y:S01]  /*3f30*/  ISETP.GT.AND P1, PT, R3.reuse, RZ, P3 ;  /* 0x000000ff0300720c */ /* 0x040fe20001f24270 */
[-C--:B------:R-:W-:Y:S01]  /*3f40*/  FMUL R15, R50, R56.reuse ;  /* 0x00000038320f7220 */ /* 0x080fe20000400000 */
[C---:B------:R-:W-:Y:S01]  /*3f50*/  ISETP.GT.AND P2, PT, R3.reuse, RZ, P4 ;  /* 0x000000ff0300720c */ /* 0x040fe20002744270 */
[-C--:B0-----:R-:W-:Y:S01]  /*3f60*/  FMUL R5, R32, R56.reuse ;  /* 0x0000003820057220 */ /* 0x081fe20000400000 */
[----:B------:R-:W-:Y:S01]  /*3f70*/  ISETP.GT.AND P3, PT, R3, 0x8, P3 ;  /* 0x000000080300780c */ /* 0x000fe20001f64270 */
[----:B------:R-:W-:Y:S01]  /*3f80*/  @P0 STG.E desc[UR36][R8.64+0x24], R31 ;  /* 0x0000241f08000986 */ /* 0x000fe2000c101924 */
[----:B------:R-:W-:Y:S01]  /*3f90*/  F2FP.TF32.F32.PACK_B R33, R33 ;  /* 0x00000021ff21723e */ /* 0x000fe200024050ff */
[-C--:B------:R-:W-:Y:S01]  /*3fa0*/  FMUL R51, R51, R56.reuse ;  /* 0x0000003833337220 */ /* 0x080fe20000400000 */
[----:B------:R-:W-:Y:S01]  /*3fb0*/  F2FP.TF32.F32.PACK_B R5, R5 ;  /* 0x00000005ff05723e */ /* 0x000fe200024050ff */
[-C--:B------:R-:W-:Y:S01]  /*3fc0*/  FMUL R53, R53, R56.reuse ;  /* 0x0000003835357220 */ /* 0x080fe20000400000 */
[----:B------:R-:W-:Y:S01]  /*3fd0*/  F2FP.TF32.F32.PACK_B R13, R13 ;  /* 0x0000000dff0d723e */ /* 0x000fe200024050ff */
[-C--:B-1----:R-:W-:Y:S01]  /*3fe0*/  FMUL R11, R38, R56.reuse ;  /* 0x00000038260b7220 */ /* 0x082fe20000400000 */
[C---:B------:R-:W-:Y:S01]  /*3ff0*/  ISETP.GT.AND P0, PT, R4.reuse, 0x19, PT ;  /* 0x000000190400780c */ /* 0x040fe20003f04270 */
[----:B------:R0:W-:Y:S01]  /*4000*/  @P1 STG.E desc[UR36][R6.64+0x40], R5 ;  /* 0x0000400506001986 */ /* 0x0001e2000c101924 */
[----:B------:R-:W-:Y:S01]  /*4010*/  ISETP.GT.AND P1, PT, R4, 0x18, PT ;  /* 0x000000180400780c */ /* 0x000fe20003f24270 */
[----:B------:R-:W-:Y:S01]  /*4020*/  FMUL R55, R55, R56 ;  /* 0x0000003837377220 */ /* 0x000fe20000400000 */
[C---:B------:R-:W-:Y:S01]  /*4030*/  ISETP.GT.AND P4, PT, R3.reuse, 0x8, P4 ;  /* 0x000000080300780c */ /* 0x040fe20002784270 */
[----:B------:R-:W-:Y:S01]  /*4040*/  @P2 STG.E desc[UR36][R6.64+0x44], R33 ;  /* 0x0000442106002986 */ /* 0x000fe2000c101924 */
[----:B------:R-:W-:-:S02]  /*4050*/  ISETP.GT.AND P2, PT, R3, RZ, P1 ;  /* 0x000000ff0300720c */ /* 0x000fc40000f44270 */
[C---:B------:R-:W-:Y:S01]  /*4060*/  ISETP.GT.AND P1, PT, R3.reuse, 0x8, P1 ;  /* 0x000000080300780c */ /* 0x040fe20000f24270 */
[----:B------:R1:W-:Y:S01]  /*4070*/  @P3 STG.E desc[UR36][R8.64+0x40], R13 ;  /* 0x0000400d08003986 */ /* 0x0003e2000c101924 */
[----:B------:R-:W-:Y:S02]  /*4080*/  ISETP.GT.AND P3, PT, R3, RZ, P0 ;  /* 0x000000ff0300720c */ /* 0x000fe40000764270 */
[----:B------:R-:W-:Y:S01]  /*4090*/  F2FP.TF32.F32.PACK_B R35, R35 ;  /* 0x00000023ff23723e */ /* 0x000fe200024050ff */
[----:B0-----:R-:W-:Y:S01]  /*40a0*/  FMUL R5, R36, R56 ;  /* 0x0000003824057220 */ /* 0x001fe20000400000 */
[----:B------:R-:W-:Y:S02]  /*40b0*/  F2FP.TF32.F32.PACK_B R37, R37 ;  /* 0x00000025ff25723e */ /* 0x000fe400024050ff */
[----:B------:R-:W-:Y:S01]  /*40c0*/  F2FP.TF32.F32.PACK_B R11, R11 ;  /* 0x0000000bff0b723e */ /* 0x000fe200024050ff */
[----:B------:R-:W-:Y:S01]  /*40d0*/  @P4 STG.E desc[UR36][R8.64+0x44], R35 ;  /* 0x0000442308004986 */ /* 0x000fe2000c101924 */
[----:B------:R-:W-:-:S02]  /*40e0*/  F2FP.TF32.F32.PACK_B R5, R5 ;  /* 0x00000005ff05723e */ /* 0x000fc400024050ff */
[----:B------:R-:W-:Y:S01]  /*40f0*/  F2FP.TF32.F32.PACK_B R39, R39 ;  /* 0x00000027ff27723e */ /* 0x000fe200024050ff */
[----:B-1----:R-:W-:Y:S01]  /*4100*/  FMUL R13, R42, R56 ;  /* 0x000000382a0d7220 */ /* 0x002fe20000400000 */
[----:B------:R-:W-:Y:S01]  /*4110*/  F2FP.TF32.F32.PACK_B R41, R41 ;  /* 0x00000029ff29723e */ /* 0x000fe200024050ff */
[----:B------:R0:W-:Y:S01]  /*4120*/  @P2 STG.E desc[UR36][R6.64+0x60], R5 ;  /* 0x0000600506002986 */ /* 0x0001e2000c101924 */
[C---:B------:R-:W-:Y:S02]  /*4130*/  ISETP.GT.AND P2, PT, R4.reuse, 0x20, PT ;  /* 0x000000200400780c */ /* 0x040fe40003f44270 */
[----:B------:R-:W-:Y:S01]  /*4140*/  F2FP.TF32.F32.PACK_B R13, R13 ;  /* 0x0000000dff0d723e */ /* 0x000fe200024050ff */
[----:B------:R-:W-:Y:S01]  /*4150*/  @P3 STG.E desc[UR36][R6.64+0x64], R37 ;  /* 0x0000642506003986 */ /* 0x000fe2000c101924 */
[C---:B------:R-:W-:Y:S02]  /*4160*/  ISETP.GT.AND P3, PT, R3.reuse, 0x8, P0 ;  /* 0x000000080300780c */ /* 0x040fe40000764270 */
[----:B------:R-:W-:Y:S01]  /*4170*/  ISETP.GT.AND P0, PT, R4, 0x21, PT ;  /* 0x000000210400780c */ /* 0x000fe20003f04270 */
[----:B------:R1:W-:Y:S01]  /*4180*/  @P1 STG.E desc[UR36][R8.64+0x60], R11 ;  /* 0x0000600b08001986 */ /* 0x0003e2000c101924 */
[----:B------:R-:W-:-:S02]  /*4190*/  ISETP.GT.AND P4, PT, R3, RZ, P2 ;  /* 0x000000ff0300720c */ /* 0x000fc40001784270 */
[C---:B------:R-:W-:Y:S01]  /*41a0*/  ISETP.GT.AND P1, PT, R3.reuse, RZ, P0 ;  /* 0x000000ff0300720c */ /* 0x040fe20000724270 */
[-C--:B0-----:R-:W-:Y:S01]  /*41b0*/  FMUL R5, R40, R56.reuse ;  /* 0x0000003828057220 */ /* 0x081fe20000400000 */
[C---:B------:R-:W-:Y:S02]  /*41c0*/  ISETP.GT.AND P2, PT, R3.reuse, 0x8, P2 ;  /* 0x000000080300780c */ /* 0x040fe40001744270 */
[----:B------:R-:W-:Y:S02]  /*41d0*/  F2FP.TF32.F32.PACK_B R43, R43 ;  /* 0x0000002bff2b723e */ /* 0x000fe400024050ff */
[----:B------:R-:W-:Y:S01]  /*41e0*/  F2FP.TF32.F32.PACK_B R5, R5 ;  /* 0x00000005ff05723e */ /* 0x000fe200024050ff */
[----:B------:R-:W-:Y:S01]  /*41f0*/  @P3 STG.E desc[UR36][R8.64+0x64], R39 ;  /* 0x0000642708003986 */ /* 0x000fe2000c101924 */
[----:B------:R-:W-:Y:S01]  /*4200*/  ISETP.GT.AND P3, PT, R3, 0x8, P0 ;  /* 0x000000080300780c */ /* 0x000fe20000764270 */
[----:B-1----:R-:W-:Y:S01]  /*4210*/  FMUL R11, R46, R56 ;  /* 0x000000382e0b7220 */ /* 0x002fe20000400000 */
[----:B------:R-:W-:Y:S01]  /*4220*/  ISETP.GT.AND P0, PT, R4, 0x29, PT ;  /* 0x000000290400780c */ /* 0x000fe20003f04270 */
[----:B------:R0:W-:Y:S01]  /*4230*/  @P4 STG.E desc[UR36][R6.64+0x80], R5 ;  /* 0x0000800506004986 */ /* 0x0001e2000c101924 */
[----:B------:R-:W-:-:S02]  /*4240*/  F2FP.TF32.F32.PACK_B R45, R45 ;  /* 0x0000002dff2d723e */ /* 0x000fc400024050ff */
[----:B------:R-:W-:Y:S01]  /*4250*/  F2FP.TF32.F32.PACK_B R11, R11 ;  /* 0x0000000bff0b723e */ /* 0x000fe200024050ff */
[----:B------:R-:W-:Y:S01]  /*4260*/  @P1 STG.E desc[UR36][R6.64+0x84], R41 ;  /* 0x0000842906001986 */ /* 0x000fe2000c101924 */
[----:B------:R-:W-:Y:S02]  /*4270*/  ISETP.GT.AND P1, PT, R4, 0x28, PT ;  /* 0x000000280400780c */ /* 0x000fe40003f24270 */
[----:B------:R-:W-:Y:S01]  /*4280*/  F2FP.TF32.F32.PACK_B R47, R47 ;  /* 0x0000002fff2f723e */ /* 0x000fe200024050ff */
[----:B------:R1:W-:Y:S01]  /*4290*/  @P2 STG.E desc[UR36][R8.64+0x80], R13 ;  /* 0x0000800d08002986 */ /* 0x0003e2000c101924 */
[C---:B------:R-:W-:Y:S02]  /*42a0*/  ISETP.GT.AND P4, PT, R3.reuse, RZ, P1 ;  /* 0x000000ff0300720c */ /* 0x040fe40000f84270 */
[C---:B------:R-:W-:Y:S01]  /*42b0*/  ISETP.GT.AND P2, PT, R3.reuse, RZ, P0 ;  /* 0x000000ff0300720c */ /* 0x040fe20000744270 */
[----:B0-----:R-:W-:Y:S01]  /*42c0*/  FMUL R5, R44, R56 ;  /* 0x000000382c057220 */ /* 0x001fe20000400000 */
[----:B------:R-:W-:Y:S01]  /*42d0*/  ISETP.GT.AND P1, PT, R3, 0x8, P1 ;  /* 0x000000080300780c */ /* 0x000fe20000f24270 */
[----:B------:R-:W-:Y:S01]  /*42e0*/  @P3 STG.E desc[UR36][R8.64+0x84], R43 ;  /* 0x0000842b08003986 */ /* 0x000fe2000c101924 */
[----:B------:R-:W-:-:S02]  /*42f0*/  ISETP.GT.AND P3, PT, R4, 0x31, PT ;  /* 0x000000310400780c */ /* 0x000fc40003f64270 */
[----:B------:R-:W-:Y:S02]  /*4300*/  F2FP.TF32.F32.PACK_B R5, R5 ;  /* 0x00000005ff05723e */ /* 0x000fe400024050ff */
[----:B------:R-:W-:Y:S01]  /*4310*/  ISETP.GT.AND P0, PT, R3, 0x8, P0 ;  /* 0x000000080300780c */ /* 0x000fe20000704270 */
[----:B-1----:R-:W-:Y:S01]  /*4320*/  FMUL R13, R48, R56 ;  /* 0x00000038300d7220 */ /* 0x002fe20000400000 */
[----:B------:R-:W-:Y:S01]  /*4330*/  F2FP.TF32.F32.PACK_B R49, R49 ;  /* 0x00000031ff31723e */ /* 0x000fe200024050ff */
[----:B------:R-:W-:Y:S01]  /*4340*/  @P4 STG.E desc[UR36][R6.64+0xa0], R5 ;  /* 0x0000a00506004986 */ /* 0x000fe2000c101924 */
[----:B------:R-:W-:Y:S02]  /*4350*/  F2FP.TF32.F32.PACK_B R15, R15 ;  /* 0x0000000fff0f723e */ /* 0x000fe400024050ff */
[----:B------:R-:W-:Y:S01]  /*4360*/  F2FP.TF32.F32.PACK_B R13, R13 ;  /* 0x0000000dff0d723e */ /* 0x000fe200024050ff */
[----:B------:R-:W-:Y:S01]  /*4370*/  @P2 STG.E desc[UR36][R6.64+0xa4], R45 ;  /* 0x0000a42d06002986 */ /* 0x000fe2000c101924 */
[----:B------:R-:W-:-:S02]  /*4380*/  ISETP.GT.AND P2, PT, R4, 0x30, PT ;  /* 0x000000300400780c */ /* 0x000fc40003f44270 */
[----:B------:R-:W-:Y:S01]  /*4390*/  F2FP.TF32.F32.PACK_B R51, R51 ;  /* 0x00000033ff33723e */ /* 0x000fe200024050ff */
[----:B------:R0:W-:Y:S01]  /*43a0*/  @P1 STG.E desc[UR36][R8.64+0xa0], R11 ;  /* 0x0000a00b08001986 */ /* 0x0001e2000c101924 */
[C---:B------:R-:W-:Y:S02]  /*43b0*/  ISETP.GT.AND P4, PT, R3.reuse, RZ, P2 ;  /* 0x000000ff0300720c */ /* 0x040fe40001784270 */
[C---:B------:R-:W-:Y:S01]  /*43c0*/  ISETP.GT.AND P1, PT, R3.reuse, RZ, P3 ;  /* 0x000000ff0300720c */ /* 0x040fe20001f24270 */
[----:B------:R-:W-:Y:S01]  /*43d0*/  @P0 STG.E desc[UR36][R8.64+0xa4], R47 ;  /* 0x0000a42f08000986 */ /* 0x000fe2000c101924 */
[C---:B------:R-:W-:Y:S02]  /*43e0*/  ISETP.GT.AND P2, PT, R3.reuse, 0x8, P2 ;  /* 0x000000080300780c */ /* 0x040fe40001744270 */
[----:B------:R-:W-:Y:S02]  /*43f0*/  ISETP.GT.AND P0, PT, R4, 0x38, PT ;  /* 0x000000380400780c */ /* 0x000fe40003f04270 */
[----:B------:R-:W-:-:S02]  /*4400*/  ISETP.GT.AND P3, PT, R3, 0x8, P3 ;  /* 0x000000080300780c */ /* 0x000fc40001f64270 */
[----:B------:R-:W-:Y:S01]  /*4410*/  F2FP.TF32.F32.PACK_B R53, R53 ;  /* 0x00000035ff35723e */ /* 0x000fe200024050ff */
[----:B0-----:R-:W-:Y:S01]  /*4420*/  FMUL R11, R54, R56 ;  /* 0x00000038360b7220 */ /* 0x001fe20000400000 */
[----:B------:R-:W-:Y:S01]  /*4430*/  F2FP.TF32.F32.PACK_B R55, R55 ;  /* 0x00000037ff37723e */ /* 0x000fe200024050ff */
[----:B------:R-:W-:Y:S01]  /*4440*/  @P4 STG.E desc[UR36][R6.64+0xc0], R13 ;  /* 0x0000c00d06004986 */ /* 0x000fe2000c101924 */
[----:B------:R-:W-:Y:S01]  /*4450*/  ISETP.GT.AND P4, PT, R4, 0x39, PT ;  /* 0x000000390400780c */ /* 0x000fe20003f84270 */
[----:B------:R-:W-:Y:S01]  /*4460*/  @P1 IMAD.MOV.U32 R4, RZ, RZ, R6 ;  /* 0x000000ffff041224 */ /* 0x000fe200078e0006 */
[----:B------:R-:W-:Y:S01]  /*4470*/  F2FP.TF32.F32.PACK_B R11, R11 ;  /* 0x0000000bff0b723e */ /* 0x000fe200024050ff */
[----:B------:R-:W-:-:S05]  /*4480*/  @P1 IMAD.MOV.U32 R5, RZ, RZ, R7 ;  /* 0x000000ffff051224 */ /* 0x000fca00078e0007 */
[----:B------:R0:W-:Y:S01]  /*4490*/  @P1 STG.E desc[UR36][R4.64+0xc4], R49 ;  /* 0x0000c43104001986 */ /* 0x0001e2000c101924 */
[C---:B------:R-:W-:Y:S02]  /*44a0*/  ISETP.GT.AND P1, PT, R3.reuse, RZ, P0 ;  /* 0x000000ff0300720c */ /* 0x040fe40000724270 */
[----:B------:R-:W-:Y:S01]  /*44b0*/  ISETP.GT.AND P0, PT, R3, 0x8, P0 ;  /* 0x000000080300780c */ /* 0x000fe20000704270 */
[----:B0-----:R-:W-:Y:S02]  /*44c0*/  @P2 IMAD.MOV.U32 R4, RZ, RZ, R8 ;  /* 0x000000ffff042224 */ /* 0x001fe400078e0008 */
[----:B------:R-:W-:-:S05]  /*44d0*/  @P2 IMAD.MOV.U32 R5, RZ, RZ, R9 ;  /* 0x000000ffff052224 */ /* 0x000fca00078e0009 */
[----:B------:R0:W-:Y:S01]  /*44e0*/  @P2 STG.E desc[UR36][R4.64+0xc0], R15 ;  /* 0x0000c00f04002986 */ /* 0x0001e2000c101924 */
[C---:B------:R-:W-:Y:S02]  /*44f0*/  ISETP.GT.AND P2, PT, R3.reuse, RZ, P4 ;  /* 0x000000ff0300720c */ /* 0x040fe40002744270 */
[----:B------:R-:W-:Y:S01]  /*4500*/  ISETP.GT.AND P4, PT, R3, 0x8, P4 ;  /* 0x000000080300780c */ /* 0x000fe20002784270 */
[----:B------:R-:W-:-:S05]  /*4510*/  FMUL R3, R52, R56 ;  /* 0x0000003834037220 */ /* 0x000fca0000400000 */
[----:B------:R-:W-:Y:S01]  /*4520*/  F2FP.TF32.F32.PACK_B R3, R3 ;  /* 0x00000003ff03723e */ /* 0x000fe200024050ff */
[----:B0-----:R-:W-:Y:S02]  /*4530*/  @P3 IMAD.MOV.U32 R4, RZ, RZ, R8 ;  /* 0x000000ffff043224 */ /* 0x001fe400078e0008 */
[----:B------:R-:W-:-:S05]  /*4540*/  @P3 IMAD.MOV.U32 R5, RZ, RZ, R9 ;  /* 0x000000ffff053224 */ /* 0x000fca00078e0009 */
[----:B------:R0:W-:Y:S02]  /*4550*/  @P3 STG.E desc[UR36][R4.64+0xc4], R51 ;  /* 0x0000c43304003986 */ /* 0x0001e4000c101924 */
[----:B0-----:R-:W-:Y:S02]  /*4560*/  @P1 IMAD.MOV.U32 R4, RZ, RZ, R6 ;  /* 0x000000ffff041224 */ /* 0x001fe400078e0006 */
[----:B------:R-:W-:-:S05]  /*4570*/  @P1 IMAD.MOV.U32 R5, RZ, RZ, R7 ;  /* 0x000000ffff051224 */ /* 0x000fca00078e0007 */
[----:B------:R0:W-:Y:S04]  /*4580*/  @P1 STG.E desc[UR36][R4.64+0xe0], R3 ;  /* 0x0000e00304001986 */ /* 0x0001e8000c101924 */
[----:B------:R1:W-:Y:S01]  /*4590*/  @P2 STG.E desc[UR36][R6.64+0xe4], R53 ;  /* 0x0000e43506002986 */ /* 0x0003e2000c101924 */
[----:B0-----:R-:W-:Y:S02]  /*45a0*/  @P0 IMAD.MOV.U32 R4, RZ, RZ, R8 ;  /* 0x000000ffff040224 */ /* 0x001fe400078e0008 */
[----:B------:R-:W-:-:S05]  /*45b0*/  @P0 IMAD.MOV.U32 R5, RZ, RZ, R9 ;  /* 0x000000ffff050224 */ /* 0x000fca00078e0009 */
[----:B------:R1:W-:Y:S04]  /*45c0*/  @P0 STG.E desc[UR36][R4.64+0xe0], R11 ;  /* 0x0000e00b04000986 */ /* 0x0003e8000c101924 */
[----:B------:R1:W-:Y:S02]  /*45d0*/  @P4 STG.E desc[UR36][R8.64+0xe4], R55 ;  /* 0x0000e43708004986 */ /* 0x0003e4000c101924 */
.L_x_94:
[----:B------:R-:W-:Y:S05]  /*45e0*/  BSYNC B0 ;  /* 0x0000000000007941 */ /* 0x000fea0003800000 */
.L_x_32:
[----:B------:R-:W-:Y:S01]  /*45f0*/  IADD3 R16, P0, R16, UR38, RZ ;  /* 0x0000002610107c10 */ /* 0x000fe2000ff1e0ff */
[----:B------:R-:W-:Y:S01]  /*4600*/  ULDC.64 UR4, c[0x0][0x650] ;  /* 0x0001940000047ab9 */ /* 0x000fe20000000a00 */
[----:B------:R-:W-:Y:S01]  /*4610*/  PRMT R3, RZ, 0x7610, R3 ;  /* 0x00007610ff037816 */ /* 0x000fe20000000003 */
[----:B------:R-:W-:Y:S01]  /*4620*/  IMAD.MOV.U32 R70, RZ, RZ, -0x1 ;  /* 0xffffffffff467424 */ /* 0x000fe200078e00ff */
[----:B------:R-:W-:Y:S01]  /*4630*/  IADD3.X R17, R17, UR41, RZ, P0, !PT ;  /* 0x0000002911117c10 */ /* 0x000fe200087fe4ff */
[----:B--2---:R-:W-:Y:S01]  /*4640*/  IMAD.MOV.U32 R67, RZ, RZ, -0x1 ;  /* 0xffffffffff437424 */ /* 0x004fe200078e00ff */
[----:B------:R-:W-:-:S04]  /*4650*/  ISETP.GE.U32.AND P0, PT, R16, UR4, PT ;  /* 0x0000000410007c0c */ /* 0x000fc8000bf06070 */
[----:B------:R-:W-:-:S13]  /*4660*/  ISETP.GE.U32.AND.EX P0, PT, R17, UR5, PT, P0 ;  /* 0x0000000511007c0c */ /* 0x000fda000bf06100 */
[----:B------:R-:W-:Y:S05]  /*4670*/  @P0 BRA `(.L_x_95) ;  /* 0x00000004004c0947 */ /* 0x000fea0003800000 */
[----:B01-3--:R-:W0:Y:S01]  /*4680*/  LDC.64 R10, c[0x0][0x628] ;  /* 0x00018a00ff0a7b82 */ /* 0x00be220000000a00 */
[----:B----4-:R-:W1:Y:S01]  /*4690*/  S2R R12, SR_CTAID.X ;  /* 0x00000000000c7919 */ /* 0x010e620000002500 */
[----:B------:R-:W-:Y:S02]  /*46a0*/  IMAD.MOV.U32 R8, RZ, RZ, R16 ;  /* 0x000000ffff087224 */ /* 0x000fe400078e0010 */
[----:B------:R-:W-:Y:S01]  /*46b0*/  IMAD.MOV.U32 R9, RZ, RZ, R17 ;  /* 0x000000ffff097224 */ /* 0x000fe200078e0011 */
[----:B------:R-:W2:Y:S03]  /*46c0*/  S2R R20, SR_CTAID.Y ;  /* 0x0000000000147919 */ /* 0x000ea60000002600 */
[----:B------:R-:W3:Y:S08]  /*46d0*/  LDC R0, c[0x0][0x630] ;  /* 0x00018c00ff007b82 */ /* 0x000ef00000000800 */
[----:B------:R-:W4:Y:S01]  /*46e0*/  LDC.64 R14, c[0x0][0x620] ;  /* 0x00018800ff0e7b82 */ /* 0x000f220000000a00 */
[----:B0-----:R-:W-:-:S04]  /*46f0*/  ISETP.NE.U32.AND P0, PT, R10, RZ, PT ;  /* 0x000000ff0a00720c */ /* 0x001fc80003f05070 */
[----:B------:R-:W-:-:S13]  /*4700*/  ISETP.NE.AND.EX P0, PT, R11, RZ, PT, P0 ;  /* 0x000000ff0b00720c */ /* 0x000fda0003f05300 */
[----:B-1234-:R-:W-:Y:S05]  /*4710*/  @!P0 BRA `(.L_x_96) ;  /* 0x0000000000288947 */ /* 0x01efea0003800000 */
        /* <DEDUP_REMOVED lines=10> */
.L_x_96:
[-CC-:B------:R-:W-:Y:S01]  /*47c0*/  SHF.R.U64 R67, R8, R0.reuse, R9.reuse ;  /* 0x0000000008437219 */ /* 0x180fe20000001209 */
[----:B------:R-:W0:Y:S01]  /*47d0*/  LDC.64 R26, c[0x0][0x640] ;  /* 0x00019000ff1a7b82 */ /* 0x000e220000000a00 */
[----:B------:R-:W-:Y:S01]  /*47e0*/  SHF.R.U32.HI R0, RZ, R0, R9 ;  /* 0x00000000ff007219 */ /* 0x000fe20000011609 */
[----:B------:R-:W-:Y:S01]  /*47f0*/  ULDC UR4, c[0x0][0x150] ;  /* 0x0000540000047ab9 */ /* 0x000fe20000000800 */
[----:B------:R-:W-:Y:S02]  /*4800*/  IADD3 R3, P0, RZ, -R67, RZ ;  /* 0x80000043ff037210 */ /* 0x000fe40007f1e0ff */
[----:B------:R-:W-:-:S03]  /*4810*/  I2FP.F32.U32 R7, R12 ;  /* 0x0000000c00077245 */ /* 0x000fc60000201000 */
[----:B------:R-:W1:Y:S01]  /*4820*/  LDC R6, c[0x0][0x618] ;  /* 0x00018600ff067b82 */ /* 0x000e620000000800 */
[----:B------:R-:W-:Y:S02]  /*4830*/  IMAD.X R5, RZ, RZ, ~R0, P0 ;  /* 0x000000ffff057224 */ /* 0x000fe400000e0e00 */
[----:B------:R-:W-:Y:S01]  /*4840*/  FMUL R7, R7, UR4 ;  /* 0x0000000407077c20 */ /* 0x000fe20008400000 */
[----:B------:R-:W-:Y:S01]  /*4850*/  ULDC UR4, c[0x0][0x154] ;  /* 0x0000550000047ab9 */ /* 0x000fe20000000800 */
[-C--:B------:R-:W-:Y:S02]  /*4860*/  IMAD R0, R5, R14.reuse, RZ ;  /* 0x0000000e05007224 */ /* 0x080fe400078e02ff */
[C---:B------:R-:W-:Y:S01]  /*4870*/  IMAD.WIDE.U32 R4, R3.reuse, R14, R16 ;  /* 0x0000000e03047225 */ /* 0x040fe200078e0010 */
[----:B------:R-:W2:Y:S01]  /*4880*/  LDC R11, c[0x0][0x608] ;  /* 0x00018200ff0b7b82 */ /* 0x000ea20000000800 */
[----:B------:R-:W3:Y:S02]  /*4890*/  F2I.U32.TRUNC.NTZ R7, R7 ;  /* 0x0000000700077305 */ /* 0x000ee4000020f000 */
[----:B------:R-:W-:-:S04]  /*48a0*/  IMAD R3, R3, R15, R0 ;  /* 0x0000000f03037224 */ /* 0x000fc800078e0200 */
[----:B------:R-:W-:Y:S01]  /*48b0*/  IMAD.IADD R3, R5, 0x1, R3 ;  /* 0x0000000105037824 */ /* 0x000fe200078e0203 */
[----:B------:R-:W4:Y:S01]  /*48c0*/  LDC R8, c[0x0][0x658] ;  /* 0x00019600ff087b82 */ /* 0x000f220000000800 */
[----:B------:R-:W-:Y:S02]  /*48d0*/  I2FP.F32.U32 R5, R20 ;  /* 0x0000001400057245 */ /* 0x000fe40000201000 */
[----:B0-----:R-:W-:-:S04]  /*48e0*/  ISETP.NE.U32.AND P0, PT, R26, RZ, PT ;  /* 0x000000ff1a00720c */ /* 0x001fc80003f05070 */
[----:B------:R-:W-:Y:S01]  /*48f0*/  ISETP.NE.AND.EX P0, PT, R27, RZ, PT, P0 ;  /* 0x000000ff1b00720c */ /* 0x000fe20003f05300 */
[----:B------:R-:W0:Y:S01]  /*4900*/  LDC R9, c[0x0][0x144] ;  /* 0x00005100ff097b82 */ /* 0x000e220000000800 */
[-C--:B-1----:R-:W-:Y:S01]  /*4910*/  SHF.R.U64 R13, R4, R6.reuse, R3 ;  /* 0x00000006040d7219 */ /* 0x082fe20000001203 */
[----:B---3--:R-:W-:Y:S01]  /*4920*/  IMAD.MOV R7, RZ, RZ, -R7 ;  /* 0x000000ffff077224 */ /* 0x008fe200078e0a07 */
[----:B------:R-:W-:Y:S01]  /*4930*/  SHF.R.U32.HI R0, RZ, R6, R3 ;  /* 0x00000006ff007219 */ /* 0x000fe20000011603 */
[----:B------:R-:W-:-:S04]  /*4940*/  FMUL R6, R5, UR4 ;  /* 0x0000000405067c20 */ /* 0x000fc80008400000 */
[----:B------:R-:W1:Y:S01]  /*4950*/  LDC R21, c[0x0][0x148] ;  /* 0x00005200ff157b82 */ /* 0x000e620000000800 */
[----:B------:R3:W0:Y:S01]  /*4960*/  F2I.U32.TRUNC.NTZ R14, R6 ;  /* 0x00000006000e7305 */ /* 0x000622000020f000 */
[-CC-:B--2---:R-:W-:Y:S02]  /*4970*/  SHF.R.U64 R10, R13, R11.reuse, R0.reuse ;  /* 0x0000000b0d0a7219 */ /* 0x184fe40000001200 */
[----:B------:R-:W-:-:S04]  /*4980*/  SHF.R.U32.HI R3, RZ, R11, R0 ;  /* 0x0000000bff037219 */ /* 0x000fc80000011600 */
[----:B-----5:R-:W2:Y:S01]  /*4990*/  LDC R24, c[0x0][0x648] ;  /* 0x00019200ff187b82 */ /* 0x020ea20000000800 */
[-CC-:B----4-:R-:W-:Y:S02]  /*49a0*/  SHF.R.U64 R15, R10, R8.reuse, R3.reuse ;  /* 0x000000080a0f7219 */ /* 0x190fe40000001203 */
[----:B------:R-:W-:-:S03]  /*49b0*/  SHF.R.U32.HI R5, RZ, R8, R3 ;  /* 0x00000008ff057219 */ /* 0x000fc60000011603 */
[----:B------:R-:W-:Y:S02]  /*49c0*/  IMAD.MOV.U32 R4, RZ, RZ, R15 ;  /* 0x000000ffff047224 */ /* 0x000fe400078e000f */
[----:B------:R-:W4:Y:S01]  /*49d0*/  LDC R28, c[0x0][0x638] ;  /* 0x00018e00ff1c7b82 */ /* 0x000f220000000800 */
[----:B0-----:R-:W-:-:S07]  /*49e0*/  IMAD R25, R9, R7, R12 ;  /* 0x0000000709197224 */ /* 0x001fce00078e020c */
[----:B------:R-:W0:Y:S08]  /*49f0*/  LDC R29, c[0x0][0x610] ;  /* 0x00018400ff1d7b82 */ /* 0x000e300000000800 */
[----:B------:R-:W0:Y:S01]  /*4a00*/  LDC R30, c[0x0][0x600] ;  /* 0x00018000ff1e7b82 */ /* 0x000e220000000800 */
[----:B-1-3--:R-:W-:Y:S05]  /*4a10*/  @!P0 BRA `(.L_x_97) ;  /* 0x0000000000288947 */ /* 0x00afea0003800000 */
[----:B------:R-:W1:Y:S02]  /*4a20*/  LDC R0, c[0x0][0x64c] ;  /* 0x00019300ff007b82 */ /* 0x000e640000000800 */
[----:B-1----:R-:W-:-:S05]  /*4a30*/  IADD3 R3, P0, R15, R0, RZ ;  /* 0x000000000f037210 */ /* 0x002fca0007f1e0ff */
        /* <DEDUP_REMOVED lines=8> */
.L_x_97:
[----:B------:R-:W-:Y:S01]  /*4ac0*/  ISETP.NE.AND P0, PT, R2, 0x1, PT ;  /* 0x000000010200780c */ /* 0x000fe20003f05270 */
[----:B------:R-:W-:Y:S01]  /*4ad0*/  IMAD.MOV R14, RZ, RZ, -R14 ;  /* 0x000000ffff0e7224 */ /* 0x000fe200078e0a0e */
[----:B--2---:R-:W-:Y:S02]  /*4ae0*/  SHF.R.U64 R0, R4, R24, R5 ;  /* 0x0000001804007219 */ /* 0x004fe40000001205 */
[----:B------:R-:W-:Y:S02]  /*4af0*/  LOP3.LUT R3, R10, R65, RZ, 0xc0, !PT ;  /* 0x000000410a037212 */ /* 0x000fe400078ec0ff */
[----:B------:R-:W-:Y:S01]  /*4b00*/  LOP3.LUT R6, R13, R64, RZ, 0xc0, !PT ;  /* 0x000000400d067212 */ /* 0x000fe200078ec0ff */
[----:B------:R-:W-:Y:S02]  /*4b10*/  IMAD.MOV R4, RZ, RZ, -R0 ;  /* 0x000000ffff047224 */ /* 0x000fe400078e0a00 */
[----:B------:R-:W-:Y:S02]  /*4b20*/  IMAD R0, R60, R0, R3 ;  /* 0x000000003c007224 */ /* 0x000fe400078e0203 */
[----:B----4-:R-:W-:-:S02]  /*4b30*/  IMAD R3, R4, R28, R15 ;  /* 0x0000001c04037224 */ /* 0x010fc400078e020f */
[----:B------:R-:W-:Y:S02]  /*4b40*/  @P0 IMAD R25, R21, R14, R20 ;  /* 0x0000000e15190224 */ /* 0x000fe400078e0214 */
[----:B0-----:R-:W-:Y:S02]  /*4b50*/  IMAD R5, R3, R30, R6 ;  /* 0x0000001e03057224 */ /* 0x001fe400078e0206 */
[----:B------:R-:W-:Y:S02]  /*4b60*/  IMAD R0, R0, R29, R25 ;  /* 0x0000001d00007224 */ /* 0x000fe400078e0219 */
[----:B------:R-:W-:-:S03]  /*4b70*/  IMAD.MOV.U32 R4, RZ, RZ, 0x1 ;  /* 0x00000001ff047424 */ /* 0x000fc600078e00ff */
[----:B------:R-:W-:Y:S02]  /*4b80*/  SEL R70, R5, R0, !P0 ;  /* 0x0000000005467207 */ /* 0x000fe40004000000 */
[----:B------:R-:W-:Y:S02]  /*4b90*/  PRMT R3, R4, 0x7610, R3 ;  /* 0x0000761004037816 */ /* 0x000fe40000000003 */
[----:B------:R-:W-:-:S07]  /*4ba0*/  SEL R0, R0, R5, !P0 ;  /* 0x0000000500007207 */ /* 0x000fce0004000000 */
.L_x_95:
[----:B------:R-:W-:Y:S01]  /*4bb0*/  UIADD3 UR42, UR43, UR42, URZ ;  /* 0x0000002a2b2a7290 */ /* 0x000fe2000fffe03f */
[----:B------:R-:W-:Y:S01]  /*4bc0*/  LOP3.LUT P0, RZ, R3, 0xff, RZ, 0xc0, !PT ;  /* 0x000000ff03ff7812 */ /* 0x000fe2000780c0ff */
[----:B------:R-:W-:Y:S02]  /*4bd0*/  IMAD.MOV.U32 R71, RZ, RZ, R0 ;  /* 0x000000ffff477224 */ /* 0x000fe400078e0000 */
[----:B------:R-:W-:Y:S02]  /*4be0*/  USHF.R.U32.HI UR4, URZ, 0x2, UR42 ;  /* 0x000000023f047899 */ /* 0x000fe4000801162a */
[----:B------:R-:W-:Y:S02]  /*4bf0*/  UISETP.GT.U32.AND UP1, UPT, UR42, 0x3, UPT ;  /* 0x000000032a00788c */ /* 0x000fe4000bf24070 */
[----:B------:R-:W-:Y:S02]  /*4c00*/  ULOP3.LUT UR4, UR4, 0x1, URZ, 0xc0, !UPT ;  /* 0x0000000104047892 */ /* 0x000fe4000f8ec03f */
[----:B------:R-:W-:-:S02]  /*4c10*/  UISETP.LT.U32.AND UP1, UPT, UR43, 0x4, UP1 ;  /* 0x000000042b00788c */ /* 0x000fc40008f21070 */
[----:B------:R-:W-:Y:S02]  /*4c20*/  UISETP.NE.U32.AND UP0, UPT, UR4, 0x1, UPT ;  /* 0x000000010400788c */ /* 0x000fe4000bf05070 */
[----:B------:R-:W-:Y:S02]  /*4c30*/  USEL UR5, URZ, 0x1, !UP1 ;  /* 0x000000013f057887 */ /* 0x000fe4000c800000 */
[----:B------:R-:W-:Y:S02]  /*4c40*/  UISETP.GT.U32.AND UP0, UPT, UR43, 0x3, !UP0 ;  /* 0x000000032b00788c */ /* 0x000fe4000c704070 */
[----:B------:R-:W-:Y:S02]  /*4c50*/  ULOP3.LUT UR42, UR42, 0x3, URZ, 0xc0, !UPT ;  /* 0x000000032a2a7892 */ /* 0x000fe4000f8ec03f */
[----:B------:R-:W-:-:S04]  /*4c60*/  USEL UR4, URZ, 0x1, !UP0 ;  /* 0x000000013f047887 */ /* 0x000fc8000c000000 */
[----:B------:R-:W-:Y:S01]  /*4c70*/  ULOP3.LUT UR40, UR4, UR40, UR5, 0x96, !UPT ;  /* 0x0000002804287292 */ /* 0x000fe2000f8e9605 */
[----:B------:R-:W-:Y:S11]  /*4c80*/  @P0 BRA `(.L_x_98) ;  /* 0xffffffc400e00947 */ /* 0x000ff6000383ffff */
[----:B------:R-:W-:Y:S05]  /*4c90*/  EXIT ;  /* 0x000000000000794d */ /* 0x000fea0003800000 */
.L_x_7:
        /* <DEDUP_REMOVED lines=26> */
.L_x_100:
[----:B------:R-:W0:Y:S01]  /*4e40*/  LDC.64 R28, c[0x0][0x640] ;  /* 0x00019000ff1c7b82 */ /* 0x000e220000000a00 */
[-CC-:B------:R-:W-:Y:S01]  /*4e50*/  SHF.R.U64 R21, R14, R6.reuse, R15.reuse ;  /* 0x000000060e157219 */ /* 0x180fe2000000120f */
[----:B------:R-:W-:Y:S01]  /*4e60*/  IMAD.MOV.U32 R30, RZ, RZ, 0x1 ;  /* 0x00000001ff1e7424 */ /* 0x000fe200078e00ff */
[----:B------:R-:W-:Y:S02]  /*4e70*/  SHF.R.U32.HI R6, RZ, R6, R15 ;  /* 0x00000006ff067219 */ /* 0x000fe4000001160f */
[----:B------:R-:W-:-:S03]  /*4e80*/  IADD3 R13, P0, RZ, -R21, RZ ;  /* 0x80000015ff0d7210 */ /* 0x000fc60007f1e0ff */
[----:B------:R-:W1:Y:S02]  /*4e90*/  LDC R12, c[0x0][0x618] ;  /* 0x00018600ff0c7b82 */ /* 0x000e640000000800 */
[----:B------:R-:W-:-:S04]  /*4ea0*/  IMAD.X R11, RZ, RZ, ~R6, P0 ;  /* 0x000000ffff0b7224 */ /* 0x000fc800000e0e06 */
[-C--:B------:R-:W-:Y:S02]  /*4eb0*/  IMAD R6, R11, R24.reuse, RZ ;  /* 0x000000180b067224 */ /* 0x080fe400078e02ff */
[----:B------:R-:W2:Y:S01]  /*4ec0*/  LDC R14, c[0x0][0x608] ;  /* 0x00018200ff0e7b82 */ /* 0x000ea20000000800 */
[----:B------:R-:W-:-:S04]  /*4ed0*/  IMAD.WIDE.U32 R10, R13, R24, R16 ;  /* 0x000000180d0a7225 */ /* 0x000fc800078e0010 */
[----:B------:R-:W-:-:S03]  /*4ee0*/  IMAD R13, R13, R25, R6 ;  /* 0x000000190d0d7224 */ /* 0x000fc600078e0206 */
[----:B------:R-:W3:Y:S01]  /*4ef0*/  LDC R27, c[0x0][0x658] ;  /* 0x00019600ff1b7b82 */ /* 0x000ee20000000800 */
[----:B------:R-:W-:Y:S01]  /*4f00*/  IMAD.IADD R11, R11, 0x1, R13 ;  /* 0x000000010b0b7824 */ /* 0x000fe200078e020d */
[----:B0-----:R-:W-:-:S04]  /*4f10*/  ISETP.NE.U32.AND P0, PT, R28, RZ, PT ;  /* 0x000000ff1c00720c */ /* 0x001fc80003f05070 */
[----:B------:R-:W-:Y:S02]  /*4f20*/  ISETP.NE.AND.EX P0, PT, R29, RZ, PT, P0 ;  /* 0x000000ff1d00720c */ /* 0x000fe40003f05300 */
[----:B------:R-:W0:Y:S01]  /*4f30*/  LDC R20, c[0x0][0x600] ;  /* 0x00018000ff147b82 */ /* 0x000e220000000800 */
[-CC-:B-1----:R-:W-:Y:S01]  /*4f40*/  SHF.R.U64 R8, R10, R12.reuse, R11.reuse ;  /* 0x0000000c0a087219 */ /* 0x182fe2000000120b */
[----:B------:R-:W-:Y:S01]  /*4f50*/  IMAD.MOV.U32 R10, RZ, RZ, -0x1 ;  /* 0xffffffffff0a7424 */ /* 0x000fe200078e00ff */
[----:B------:R-:W-:-:S05]  /*4f60*/  SHF.R.U32.HI R11, RZ, R12, R11 ;  /* 0x0000000cff0b7219 */ /* 0x000fca000001160b */
[----:B------:R-:W1:Y:S01]  /*4f70*/  LDC R24, c[0x0][0x648] ;  /* 0x00019200ff187b82 */ /* 0x000e620000000800 */
[-CC-:B--2---:R-:W-:Y:S02]  /*4f80*/  SHF.R.U64 R23, R8, R14.reuse, R11.reuse ;  /* 0x0000000e08177219 */ /* 0x184fe4000000120b */
[----:B------:R-:W-:-:S05]  /*4f90*/  SHF.R.U32.HI R6, RZ, R14, R11 ;  /* 0x0000000eff067219 */ /* 0x000fca000001160b */
[----:B------:R-:W2:Y:S01]  /*4fa0*/  LDC R26, c[0x0][0x638] ;  /* 0x00018e00ff1a7b82 */ /* 0x000ea20000000800 */
[-C--:B---3--:R-:W-:Y:S02]  /*4fb0*/  SHF.L.U32 R10, R10, R27.reuse, RZ ;  /* 0x0000001b0a0a7219 */ /* 0x088fe400000006ff */
[-CC-:B------:R-:W-:Y:S02]  /*4fc0*/  SHF.R.U64 R25, R23, R27.reuse, R6.reuse ;  /* 0x0000001b17197219 */ /* 0x180fe40000001206 */
[----:B------:R-:W-:Y:S02]  /*4fd0*/  LOP3.LUT R32, RZ, R10, RZ, 0x33, !PT ;  /* 0x0000000aff207212 */ /* 0x000fe400078e33ff */
[----:B------:R-:W-:Y:S01]  /*4fe0*/  SHF.R.U32.HI R11, RZ, R27, R6 ;  /* 0x0000001bff0b7219 */ /* 0x000fe20000011606 */
[----:B------:R-:W3:Y:S01]  /*4ff0*/  LDC R31, c[0x0][0x610] ;  /* 0x00018400ff1f7b82 */ /* 0x000ee20000000800 */
[----:B------:R-:W-:Y:S01]  /*5000*/  IMAD.MOV.U32 R10, RZ, RZ, R25 ;  /* 0x000000ffff0a7224 */ /* 0x000fe200078e0019 */
[----:B------:R-:W-:Y:S06]  /*5010*/  @!P0 BRA `(.L_x_101) ;  /* 0x0000000000288947 */ /* 0x000fec0003800000 */
        /* <DEDUP_REMOVED lines=10> */
.L_x_101:
[----:B------:R-:W-:Y:S02]  /*50c0*/  ISETP.NE.AND P0, PT, R2, 0x1, PT ;  /* 0x000000010200780c */ /* 0x000fe40003f05270 */
[----:B-1----:R-:W-:Y:S01]  /*50d0*/  SHF.R.U64 R6, R10, R24, R11 ;  /* 0x000000180a067219 */ /* 0x002fe2000000120b */
[----:B0-----:R-:W-:Y:S01]  /*50e0*/  VIADD R11, R20, 0xffffffff ;  /* 0xffffffff140b7836 */ /* 0x001fe20000000000 */
[----:B------:R-:W-:Y:S02]  /*50f0*/  SHF.L.U32 R30, R30, R27, RZ ;  /* 0x0000001b1e1e7219 */ /* 0x000fe400000006ff */
[----:B------:R-:W-:Y:S01]  /*5100*/  LOP3.LUT R5, R23, R32, RZ, 0xc0, !PT ;  /* 0x0000002017057212 */ /* 0x000fe200078ec0ff */
[----:B------:R-:W-:-:S04]  /*5110*/  IMAD.MOV R10, RZ, RZ, -R6 ;  /* 0x000000ffff0a7224 */ /* 0x000fc800078e0a06 */
[----:B------:R-:W-:Y:S01]  /*5120*/  IMAD R6, R30, R6, R5 ;  /* 0x000000061e067224 */ /* 0x000fe200078e0205 */
[----:B------:R-:W-:Y:S01]  /*5130*/  LOP3.LUT R5, R8, R11, RZ, 0xc0, !PT ;  /* 0x0000000b08057212 */ /* 0x000fe200078ec0ff */
[----:B------:R-:W-:Y:S02]  /*5140*/  @P0 IMAD R7, R9, R22, R4 ;  /* 0x0000001609070224 */ /* 0x000fe400078e0204 */
[----:B--2---:R-:W-:Y:S02]  /*5150*/  IMAD R4, R10, R26, R25 ;  /* 0x0000001a0a047224 */ /* 0x004fe400078e0219 */
[----:B---3--:R-:W-:Y:S02]  /*5160*/  IMAD R7, R6, R31, R7 ;  /* 0x0000001f06077224 */ /* 0x008fe400078e0207 */
[----:B------:R-:W-:Y:S02]  /*5170*/  IMAD R4, R4, R20, R5 ;  /* 0x0000001404047224 */ /* 0x000fe400078e0205 */
[----:B------:R-:W-:-:S02]  /*5180*/  IMAD.MOV.U32 R8, RZ, RZ, 0x1 ;  /* 0x00000001ff087424 */ /* 0x000fc400078e00ff */
[----:B------:R-:W-:Y:S01]  /*5190*/  IMAD.MOV.U32 R6, RZ, RZ, R21 ;  /* 0x000000ffff067224 */ /* 0x000fe200078e0015 */
[----:B------:R-:W-:Y:S02]  /*51a0*/  SEL R19, R4, R7, !P0 ;  /* 0x0000000704137207 */ /* 0x000fe40004000000 */
[----:B------:R-:W-:-:S07]  /*51b0*/  SEL R20, R7, R4, !P0 ;  /* 0x0000000407147207 */ /* 0x000fce0004000000 */
.L_x_99:
[----:B------:R-:W-:-:S08]  /*51c0*/  NOP ;  /* 0x0000000000007918 */ /* 0x000fd00000000000 */
[----:B------:R-:W0:-:S00]  /*51d0*/  USETMAXREG.DEALLOC.CTAPOOL 0x28 ;  /* 0x00000028000079c8 */ /* 0x000e0000080e0500 */
[----:B0-----:R-:W-:-:S13]  /*51e0*/  ISETP.NE.AND P0, PT, R3, RZ, PT ;  /* 0x000000ff0300720c */ /* 0x001fda0003f05270 */
[----:B------:R-:W-:Y:S05]  /*51f0*/  @P0 EXIT ;  /* 0x000000000000094d */ /* 0x000fea0003800000 */
[----:B------:R-:W-:Y:S01]  /*5200*/  LOP3.LUT P0, RZ, R8, 0xff, RZ, 0xc0, !PT ;  /* 0x000000ff08ff7812 */ /* 0x000fe2000780c0ff */
[----:B------:R-:W-:Y:S02]  /*5210*/  IMAD.MOV.U32 R3, RZ, RZ, 0x1 ;  /* 0x00000001ff037424 */ /* 0x000fe400078e00ff */
[----:B------:R-:W-:-:S10]  /*5220*/  IMAD.MOV.U32 R8, RZ, RZ, RZ ;  /* 0x000000ffff087224 */ /* 0x000fd400078e00ff */
[----:B------:R-:W-:Y:S05]  /*5230*/  @!P0 BRA `(.L_x_102) ;  /* 0x0000000c00588947 */ /* 0x000fea0003800000 */
[----:B------:R-:W0:Y:S01]  /*5240*/  LDC R3, c[0x0][0x28c] ;  /* 0x0000a300ff037b82 */ /* 0x000e220000000800 */
[----:B------:R-:W-:Y:S01]  /*5250*/  ULDC UR5, c[0x0][0x658] ;  /* 0x0001960000057ab9 */ /* 0x000fe20000000800 */
[----:B------:R-:W-:Y:S01]  /*5260*/  UMOV UR6, 0xffffffff ;  /* 0xffffffff00067882 */ /* 0x000fe20000000000 */
[----:B------:R-:W-:Y:S01]  /*5270*/  BSSY B0, `(.L_x_102) ;  /* 0x00000d2000007945 */ /* 0x000fe20003800000 */
[----:B------:R-:W-:Y:S01]  /*5280*/  USHF.L.U32 UR6, UR6, UR5, URZ ;  /* 0x0000000506067299 */ /* 0x000fe2000800063f */
[----:B------:R-:W-:Y:S01]  /*5290*/  IMAD.MOV.U32 R10, RZ, RZ, 0x1 ;  /* 0x00000001ff0a7424 */ /* 0x000fe200078e00ff */
[----:B------:R-:W-:Y:S01]  /*52a0*/  LOP3.LUT R13, R18, 0x2, RZ, 0xfc, !PT ;  /* 0x00000002120d7812 */ /* 0x000fe200078efcff */
[----:B------:R-:W-:Y:S01]  /*52b0*/  IMAD.MOV.U32 R8, RZ, RZ, RZ ;  /* 0x000000ffff087224 */ /* 0x000fe200078e00ff */
[----:B------:R-:W1:Y:S01]  /*52c0*/  S2UR UR8, SR_CgaCtaId ;  /* 0x00000000000879c3 */ /* 0x000e620000008800 */
[----:B------:R-:W-:Y:S01]  /*52d0*/  ULDC UR4, c[0x0][0x600] ;  /* 0x0001800000047ab9 */ /* 0x000fe20000000800 */
[----:B------:R-:W-:Y:S01]  /*52e0*/  UMOV UR7, 0x1 ;  /* 0x0000000100077882 */ /* 0x000fe20000000000 */
[----:B------:R-:W-:-:S02]  /*52f0*/  UIADD3 UR4, UR4, -0x1, URZ ;  /* 0xffffffff04047890 */ /* 0x000fc4000fffe03f */
[----:B------:R-:W-:Y:S02]  /*5300*/  USHF.L.U32 UR5, UR7, UR5, URZ ;  /* 0x0000000507057299 */ /* 0x000fe4000800063f */
[----:B------:R-:W-:Y:S01]  /*5310*/  ULOP3.LUT UR6, URZ, UR6, URZ, 0x33, !UPT ;  /* 0x000000063f067292 */ /* 0x000fe2000f8e333f */
[----:B------:R-:W-:Y:S01]  /*5320*/  ULDC.64 UR30, c[0x0][0x198] ;  /* 0x00006600001e7ab9 */ /* 0x000fe20000000a00 */
[----:B0-----:R-:W-:-:S05]  /*5330*/  VIADD R3, R3, 0x3f ;  /* 0x0000003f03037836 */ /* 0x001fca0000000000 */
[----:B------:R-:W-:Y:S01]  /*5340*/  SHF.R.S32.HI R4, RZ, 0x1f, R3 ;  /* 0x0000001fff047819 */ /* 0x000fe20000011403 */
[----:B-1----:R-:W-:-:S03]  /*5350*/  IMAD.U32 R11, RZ, RZ, UR8 ;  /* 0x00000008ff0b7e24 */ /* 0x002fc6000f8e00ff */
[----:B------:R-:W-:Y:S01]  /*5360*/  LEA.HI R4, R4, R3, RZ, 0x6 ;  /* 0x0000000304047211 */ /* 0x000fe200078f30ff */
[----:B------:R-:W-:-:S03]  /*5370*/  IMAD.MOV.U32 R3, RZ, RZ, 0x1 ;  /* 0x00000001ff037424 */ /* 0x000fc600078e00ff */
[----:B------:R-:W-:-:S05]  /*5380*/  SHF.R.S32.HI R9, RZ, 0x6, R4 ;  /* 0x00000006ff097819 */ /* 0x000fca0000011404 */
[----:B------:R-:W-:-:S07]  /*5390*/  VIADD R12, R9, 0x1 ;  /* 0x00000001090c7836 */ /* 0x000fce0000000000 */
.L_x_113:
[----:B------:R-:W-:-:S03]  /*53a0*/  UMOV UR7, 0xffffffff ;  /* 0xffffffff00077882 */ /* 0x000fc60000000000 */
[----:B------:R-:W-:Y:S05]  /*53b0*/  BRA.DIV UR7, `(.L_x_103) ;  /* 0x0000000e07e07947 */ /* 0x000fea000b800000 */
[----:B------:R-:W-:-:S13]  /*53c0*/  ELECT P6, URZ, PT ;  /* 0x00000000003f782f */ /* 0x000fda00038c0000 */
.L_x_124:
[----:B------:R-:W0:Y:S01]  /*53d0*/  LDC R4, c[0x0][0x28c] ;  /* 0x0000a300ff047b82 */ /* 0x000e220000000800 */
[----:B------:R-:W-:Y:S01]  /*53e0*/  BSSY B1, `(.L_x_104) ;  /* 0x0000047000017945 */ /* 0x000fe20003800000 */
[----:B0-----:R-:W-:-:S13]  /*53f0*/  ISETP.LT.OR P6, PT, R4, 0x1, !P6 ;  /* 0x000000010400780c */ /* 0x001fda00077c1670 */
[----:B------:R-:W-:Y:S05]  /*5400*/  @P6 BRA `(.L_x_105) ;  /* 0x0000000400106947 */ /* 0x000fea0003800000 */
[----:B------:R-:W-:Y:S02]  /*5410*/  IMAD R20, R20, 0x2, R11 ;  /* 0x0000000214147824 */ /* 0x000fe400078e020b */
[----:B------:R-:W-:Y:S02]  /*5420*/  IMAD.SHL.U32 R19, R19, 0x40, RZ ;  /* 0x0000004013137824 */ /* 0x000fe400078e00ff */
[----:B------:R-:W-:Y:S02]  /*5430*/  IMAD.MOV.U32 R22, RZ, RZ, RZ ;  /* 0x000000ffff167224 */ /* 0x000fe400078e00ff */
[----:B------:R-:W-:Y:S02]  /*5440*/  IMAD.MOV.U32 R4, RZ, RZ, R12 ;  /* 0x000000ffff047224 */ /* 0x000fe400078e000c */
[----:B------:R-:W-:Y:S02]  /*5450*/  IMAD.MOV.U32 R5, RZ, RZ, R3 ;  /* 0x000000ffff057224 */ /* 0x000fe400078e0003 */
[----:B------:R-:W-:-:S02]  /*5460*/  IMAD.MOV.U32 R14, RZ, RZ, R8 ;  /* 0x000000ffff0e7224 */ /* 0x000fc400078e0008 */
[----:B------:R-:W-:-:S07]  /*5470*/  IMAD.SHL.U32 R21, R20, 0x40, RZ ;  /* 0x0000004014157824 */ /* 0x000fce00078e00ff */
.L_x_108:
[----:B------:R-:W0:Y:S01]  /*5480*/  S2UR UR7, SR_CgaCtaId ;  /* 0x00000000000779c3 */ /* 0x000e220000008800 */
[----:B------:R-:W-:Y:S02]  /*5490*/  MOV R20, 0x400 ;  /* 0x0000040000147802 */ /* 0x000fe40000000f00 */
[----:B------:R-:W-:Y:S02]  /*54a0*/  SHF.L.U32 R7, R5, 0x1f, RZ ;  /* 0x0000001f05077819 */ /* 0x000fe400000006ff */
[----:B------:R-:W-:-:S13]  /*54b0*/  ISETP.NE.AND P1, PT, R0, RZ, PT ;  /* 0x000000ff0000720c */ /* 0x000fda0003f25270 */
[----:B------:R-:W1:Y:S01]  /*54c0*/  @!P1 LDC R15, c[0x0][0x500] ;  /* 0x00014000ff0f9b82 */ /* 0x000e620000000800 */
[----:B0-----:R-:W-:-:S05]  /*54d0*/  IMAD.U32 R11, RZ, RZ, UR7 ;  /* 0x00000007ff0b7e24 */ /* 0x001fca000f8e00ff */
[----:B------:R-:W-:-:S05]  /*54e0*/  LEA R23, R11, R20, 0x18 ;  /* 0x000000140b177211 */ /* 0x000fca00078ec0ff */
[----:B------:R-:W-:-:S04]  /*54f0*/  IMAD R20, R14, 0x8, R23 ;  /* 0x000000080e147824 */ /* 0x000fc800078e0217 */
[----:B------:R-:W0:Y:S02]  /*5500*/  SYNCS.PHASECHK.TRANS64.TRYWAIT P0, [R20+URZ+0x20], R7 ;  /* 0x00002007140075a7 */ /* 0x000e24000800017f */
[----:B01----:R-:W-:Y:S05]  /*5510*/  @!P0 BRA `(.L_x_106) ;  /* 0x0000000c00a88947 */ /* 0x003fea0003800000 */
.L_x_125:
[----:B0-----:R-:W-:Y:S01]  /*5520*/  PRMT R7, R13, 0x9910, RZ ;  /* 0x000099100d077816 */ /* 0x001fe200000000ff */
[----:B------:R0:W-:Y:S03]  /*5530*/  @!P1 SYNCS.ARRIVE.TRANS64 RZ, [R20+URZ], R15 ;  /* 0x0000000f14ff99a7 */ /* 0x0001e6000800003f */
[----:B------:R-:W-:-:S13]  /*5540*/  ISETP.NE.AND P0, PT, R7, 0x2, PT ;  /* 0x000000020700780c */ /* 0x000fda0003f05270 */
[----:B0-----:R-:W-:Y:S05]  /*5550*/  @P0 BRA `(.L_x_107) ;  /* 0x0000000000040947 */ /* 0x001fea0003800000 */
[----:B------:R-:W-:Y:S01]  /*5560*/  BPT.TRAP 0x1 ;  /* 0x000000040000795c */ /* 0x000fe20000300000 */
.L_x_107:
[----:B------:R-:W-:Y:S01]  /*5570*/  IMAD R7, R14, 0x4, R11 ;  /* 0x000000040e077824 */ /* 0x000fe200078e020b */
[----:B------:R-:W-:Y:S01]  /*5580*/  R2UR UR34, R22 ;  /* 0x00000000162272ca */ /* 0x000fe200000e0000 */
[----:B------:R-:W-:Y:S01]  /*5590*/  VIADD R4, R4, 0xffffffff ;  /* 0xffffffff04047836 */ /* 0x000fe20000000000 */
[----:B------:R-:W-:Y:S01]  /*55a0*/  R2UR UR33, R20 ;  /* 0x00000000142172ca */ /* 0x000fe200000e0000 */
[----:B------:R-:W-:Y:S01]  /*55b0*/  IMAD.SHL.U32 R7, R7, 0x800, RZ ;  /* 0x0000080007077824 */ /* 0x000fe200078e00ff */
[----:B------:R-:W-:Y:S01]  /*55c0*/  R2UR UR36, R6 ;  /* 0x00000000062472ca */ /* 0x000fe200000e0000 */
[----:B------:R-:W-:Y:S01]  /*55d0*/  UIADD3 UR14, UP0, UR30, 0xf0, URZ ;  /* 0x000000f01e0e7890 */ /* 0x000fe2000ff1e03f */
[----:B------:R-:W-:Y:S01]  /*55e0*/  R2UR UR35, R21 ;  /* 0x00000000152372ca */ /* 0x000fe200000e0000 */
[--C-:B------:R-:W-:Y:S01]  /*55f0*/  IMAD R7, R7, 0x4, R23.reuse ;  /* 0x0000000407077824 */ /* 0x100fe200078e0217 */
[----:B------:R-:W-:Y:S01]  /*5600*/  R2UR UR19, R19 ;  /* 0x00000000131372ca */ /* 0x000fe200000e0000 */
[----:B------:R-:W-:Y:S01]  /*5610*/  IMAD R23, R14, 0x4000, R23 ;  /* 0x000040000e177824 */ /* 0x000fe200078e0217 */
[----:B------:R-:W-:Y:S01]  /*5620*/  UIADD3 UR42, UP1, UR30, 0x1f0, URZ ;  /* 0x000001f01e2a7890 */ /* 0x000fe2000ff3e03f */
[----:B------:R-:W-:Y:S01]  /*5630*/  ISETP.GT.AND P1, PT, R4, 0x1, PT ;  /* 0x000000010400780c */ /* 0x000fe20003f24270 */
[----:B------:R-:W-:Y:S01]  /*5640*/  UIADD3.X UR15, URZ, UR31, URZ, UP0, !UPT ;  /* 0x0000001f3f0f7290 */ /* 0x000fe200087fe43f */
[----:B------:R-:W-:Y:S01]  /*5650*/  R2UR UR24, R7 ;  /* 0x00000000071872ca */ /* 0x000fe200000e0000 */
[----:B------:R-:W-:Y:S01]  /*5660*/  UIADD3 UR26, UR34, 0x20, URZ ;  /* 0x00000020221a7890 */ /* 0x000fe2000fffe03f */
[----:B------:R-:W-:Y:S01]  /*5670*/  R2UR UR8, R23 ;  /* 0x00000000170872ca */ /* 0x000fe200000e0000 */
[----:B------:R-:W-:Y:S01]  /*5680*/  UIADD3.X UR43, URZ, UR31, URZ, UP1, !UPT ;  /* 0x0000001f3f2b7290 */ /* 0x000fe20008ffe43f */
[----:B------:R-:W-:Y:S01]  /*5690*/  VIADD R14, R14, 0x1 ;  /* 0x000000010e0e7836 */ /* 0x000fe20000000000 */
[----:B------:R-:W-:Y:S01]  /*56a0*/  UMOV UR7, 0x30000 ;  /* 0x0003000000077882 */ /* 0x000fe20000000000 */
[----:B------:R-:W-:Y:S01]  /*56b0*/  UMOV UR22, 0x0 ;  /* 0x0000000000167882 */ /* 0x000fe20000000000 */
[----:B------:R-:W-:Y:S01]  /*56c0*/  UMOV UR23, 0x10000000 ;  /* 0x1000000000177882 */ /* 0x000fe20000000000 */
[----:B------:R-:W-:Y:S01]  /*56d0*/  UMOV UR25, UR33 ;  /* 0x0000002100197c82 */ /* 0x000fe20008000000 */
[----:B------:R-:W-:Y:S01]  /*56e0*/  ISETP.NE.AND P0, PT, R14, 0x4, PT ;  /* 0x000000040e00780c */ /* 0x000fe20003f05270 */
[----:B------:R-:W-:Y:S01]  /*56f0*/  UMOV UR28, UR36 ;  /* 0x00000024001c7c82 */ /* 0x000fe20008000000 */
[----:B------:R-:W-:Y:S01]  /*5700*/  UMOV UR27, UR35 ;  /* 0x00000023001b7c82 */ /* 0x000fe20008000000 */
[----:B------:R-:W-:Y:S01]  /*5710*/  UMOV UR17, UR33 ;  /* 0x0000002100117c82 */ /* 0x000fe20008000000 */
[----:B------:R-:W-:Y:S01]  /*5720*/  UIADD3 UR32, UR24, 0x100, URZ ;  /* 0x0000010018207890 */ /* 0x000fe2000fffe03f */
[----:B------:R-:W-:Y:S01]  /*5730*/  SEL R20, RZ, 0x1, P0 ;  /* 0x00000001ff147807 */ /* 0x000fe20000000000 */
[----:B------:R-:W-:Y:S01]  /*5740*/  UIADD3 UR24, UR24, 0x4100, URZ ;  /* 0x0000410018187890 */ /* 0x000fe2000fffe03f */
[----:B------:R-:W-:Y:S01]  /*5750*/  VIADD R22, R22, 0x40 ;  /* 0x0000004016167836 */ /* 0x000fe20000000000 */
[----:B------:R-:W-:Y:S01]  /*5760*/  UIADD3 UR16, UR8, 0x20100, URZ ;  /* 0x0002010008107890 */ /* 0x000fe2000fffe03f */
[----:B------:R-:W-:Y:S01]  /*5770*/  LOP3.LUT R5, R5, R20, RZ, 0x3c, !PT ;  /* 0x0000001405057212 */ /* 0x000fe200078e3cff */
[----:B------:R-:W-:Y:S01]  /*5780*/  UIADD3 UR8, UR8, 0x22100, URZ ;  /* 0x0002210008087890 */ /* 0x000fe2000fffe03f */
[----:B------:R-:W-:Y:S01]  /*5790*/  SEL R14, R14, RZ, P0 ;  /* 0x000000ff0e0e7207 */ /* 0x000fe20000000000 */
[----:B------:R-:W-:Y:S01]  /*57a0*/  UMOV UR18, UR34 ;  /* 0x0000002200127c82 */ /* 0x000fe20008000000 */
[----:B------:R-:W-:Y:S01]  /*57b0*/  UMOV UR20, UR36 ;  /* 0x0000002400147c82 */ /* 0x000fe20008000000 */
[----:B------:R0:W-:Y:S01]  /*57c0*/  UTMALDG.3D.MULTICAST [UR32], [UR14], UR7, desc[UR22] ;  /* 0x000016200e0073b4 */ /* 0x0001e20008011807 */
[----:B------:R-:W-:Y:S01]  /*57d0*/  UMOV UR9, UR33 ;  /* 0x0000002100097c82 */ /* 0x000fe20008000000 */
[----:B------:R-:W-:Y:S01]  /*57e0*/  UMOV UR11, UR19 ;  /* 0x00000013000b7c82 */ /* 0x000fe20008000000 */
[----:B------:R-:W-:Y:S01]  /*57f0*/  UMOV UR12, UR36 ;  /* 0x00000024000c7c82 */ /* 0x000fe20008000000 */
[----:B------:R-:W-:Y:S01]  /*5800*/  UMOV UR10, UR26 ;  /* 0x0000001a000a7c82 */ /* 0x000fe20008000000 */
[----:B------:R0:W-:Y:S01]  /*5810*/  UTMALDG.3D.MULTICAST [UR24], [UR14], UR7, desc[UR22] ;  /* 0x000016180e0073b4 */ /* 0x0001e20008011807 */
[----:B------:R0:W-:Y:S01]  /*5820*/  UTMALDG.3D [UR16], [UR42], desc[UR22] ;  /* 0x000016102a0075b4 */ /* 0x0001e20008011000 */
[----:B------:R0:W-:Y:S02]  /*5830*/  UTMALDG.3D [UR8], [UR42], desc[UR22] ;  /* 0x000016082a0075b4 */ /* 0x0001e40008011000 */
[----:B0-----:R-:W-:Y:S05]  /*5840*/  @P1 BRA `(.L_x_108) ;  /* 0xfffffffc000c1947 */ /* 0x001fea000383ffff */
.L_x_105:
[----:B------:R-:W-:Y:S05]  /*5850*/  BSYNC B1 ;  /* 0x0000000000017941 */ /* 0x000fea0003800000 */
.L_x_104:
[----:B------:R-:W-:Y:S01]  /*5860*/  LOP3.LUT P1, RZ, R10, 0xff, RZ, 0xc0, !PT ;  /* 0x000000ff0aff7812 */ /* 0x000fe2000782c0ff */
[----:B------:R-:W-:Y:S01]  /*5870*/  IMAD.IADD R8, R9, 0x1, R8 ;  /* 0x0000000109087824 */ /* 0x000fe200078e0208 */
[----:B------:R-:W-:Y:S01]  /*5880*/  IADD3 R16, P2, R16, UR38, RZ ;  /* 0x0000002610107c10 */ /* 0x000fe2000ff5e0ff */
[----:B------:R-:W-:Y:S01]  /*5890*/  ULDC.64 UR8, c[0x0][0x650] ;  /* 0x0001940000087ab9 */ /* 0x000fe20000000a00 */
[----:B------:R-:W-:Y:S01]  /*58a0*/  BSSY B1, `(.L_x_109) ;  /* 0x000006c000017945 */ /* 0x000fe20003800000 */
[----:B------:R-:W-:Y:S01]  /*58b0*/  IMAD.MOV.U32 R20, RZ, RZ, -0x1 ;  /* 0xffffffffff147424 */ /* 0x000fe200078e00ff */
[----:B------:R-:W-:Y:S01]  /*58c0*/  SHF.R.U32.HI R4, RZ, 0x2, R8 ;  /* 0x00000002ff047819 */ /* 0x000fe20000011608 */
[----:B------:R-:W-:Y:S01]  /*58d0*/  IMAD.MOV.U32 R19, RZ, RZ, -0x1 ;  /* 0xffffffffff137424 */ /* 0x000fe200078e00ff */
[----:B------:R-:W-:Y:S02]  /*58e0*/  ISETP.GT.U32.AND P0, PT, R8, 0x3, PT ;  /* 0x000000030800780c */ /* 0x000fe40003f04070 */
[----:B------:R-:W-:-:S02]  /*58f0*/  LOP3.LUT R4, R4, 0x1, RZ, 0xc0, !PT ;  /* 0x0000000104047812 */ /* 0x000fc400078ec0ff */
[----:B------:R-:W-:Y:S01]  /*5900*/  ISETP.LT.U32.AND P0, PT, R9, 0x4, P0 ;  /* 0x000000040900780c */ /* 0x000fe20000701070 */
[----:B------:R-:W0:Y:S01]  /*5910*/  @P1 S2R R11, SR_CgaCtaId ;  /* 0x00000000000b1919 */ /* 0x000e220000008800 */
[----:B------:R-:W-:Y:S02]  /*5920*/  @P1 MOV R6, 0x400 ;  /* 0x0000040000061802 */ /* 0x000fe40000000f00 */
[----:B------:R-:W-:Y:S02]  /*5930*/  IADD3.X R17, R17, UR41, RZ, P2, !PT ;  /* 0x0000002911117c10 */ /* 0x000fe400097fe4ff */
[----:B------:R-:W-:Y:S02]  /*5940*/  ISETP.GE.U32.AND P2, PT, R16, UR8, PT ;  /* 0x0000000810007c0c */ /* 0x000fe4000bf46070 */
[----:B------:R-:W-:Y:S02]  /*5950*/  LOP3.LUT R8, R8, 0x3, RZ, 0xc0, !PT ;  /* 0x0000000308087812 */ /* 0x000fe400078ec0ff */
[----:B------:R-:W-:-:S02]  /*5960*/  PRMT R10, RZ, 0x7610, R10 ;  /* 0x00007610ff0a7816 */ /* 0x000fc4000000000a */
[----:B0-----:R-:W-:-:S04]  /*5970*/  @P1 LEA R6, R11, R6, 0x18 ;  /* 0x000000060b061211 */ /* 0x001fc800078ec0ff */
[----:B------:R0:W-:Y:S01]  /*5980*/  @P1 SYNCS.ARRIVE.TRANS64.A1T0 RZ, [R6+URZ+0x58], RZ ;  /* 0x000058ff06ff19a7 */ /* 0x0001e2000810003f */
[----:B------:R-:W-:Y:S02]  /*5990*/  ISETP.NE.U32.AND P1, PT, R4, 0x1, PT ;  /* 0x000000010400780c */ /* 0x000fe40003f25070 */
[----:B------:R-:W-:Y:S02]  /*59a0*/  SEL R4, RZ, 0x1, !P0 ;  /* 0x00000001ff047807 */ /* 0x000fe40004000000 */
[----:B------:R-:W-:Y:S02]  /*59b0*/  ISETP.GE.U32.AND.EX P0, PT, R17, UR9, PT, P2 ;  /* 0x0000000911007c0c */ /* 0x000fe4000bf06120 */
[----:B------:R-:W-:Y:S01]  /*59c0*/  ISETP.GT.U32.AND P1, PT, R9, 0x3, !P1 ;  /* 0x000000030900780c */ /* 0x000fe20004f24070 */
[----:B0-----:R-:W-:-:S03]  /*59d0*/  IMAD.MOV.U32 R6, RZ, RZ, -0x1 ;  /* 0xffffffffff067424 */ /* 0x001fc600078e00ff */
[----:B------:R-:W-:-:S04]  /*59e0*/  SEL R5, RZ, 0x1, !P1 ;  /* 0x00000001ff057807 */ /* 0x000fc80004800000 */
[--C-:B------:R-:W-:Y:S02]  /*59f0*/  LOP3.LUT R3, R5, R3, R4.reuse, 0x96, !PT ;  /* 0x0000000305037212 */ /* 0x100fe400078e9604 */
[----:B------:R-:W-:Y:S01]  /*5a00*/  PRMT R4, RZ, 0x7610, R4 ;  /* 0x00007610ff047816 */ /* 0x000fe20000000004 */
[----:B------:R-:W-:Y:S06]  /*5a10*/  @P0 BRA `(.L_x_110) ;  /* 0x0000000400500947 */ /* 0x000fec0003800000 */
[----:B------:R-:W0:Y:S01]  /*5a20*/  S2R R19, SR_CTAID.X ;  /* 0x0000000000137919 */ /* 0x000e220000002500 */
[----:B------:R-:W-:Y:S01]  /*5a30*/  ULDC.64 UR8, c[0x0][0x628] ;  /* 0x00018a0000087ab9 */ /* 0x000fe20000000a00 */
[----:B------:R-:W1:Y:S01]  /*5a40*/  LDC R20, c[0x0][0x144] ;  /* 0x00005100ff147b82 */ /* 0x000e620000000800 */
[----:B------:R-:W-:Y:S01]  /*5a50*/  ISETP.NE.U32.AND P0, PT, RZ, UR8, PT ;  /* 0x00000008ff007c0c */ /* 0x000fe2000bf05070 */
[----:B------:R-:W2:Y:S01]  /*5a60*/  S2R R14, SR_CTAID.Y ;  /* 0x00000000000e7919 */ /* 0x000ea20000002600 */
[----:B------:R-:W-:Y:S01]  /*5a70*/  ULDC UR10, c[0x0][0x630] ;  /* 0x00018c00000a7ab9 */ /* 0x000fe20000000800 */
[----:B------:R-:W-:Y:S01]  /*5a80*/  ULDC UR11, c[0x0][0x150] ;  /* 0x00005400000b7ab9 */ /* 0x000fe20000000800 */
[----:B------:R-:W-:Y:S01]  /*5a90*/  ISETP.NE.AND.EX P0, PT, RZ, UR9, PT, P0 ;  /* 0x00000009ff007c0c */ /* 0x000fe2000bf05300 */
[----:B------:R-:W-:Y:S02]  /*5aa0*/  IMAD.MOV.U32 R4, RZ, RZ, R16 ;  /* 0x000000ffff047224 */ /* 0x000fe400078e0010 */
[----:B------:R-:W-:Y:S01]  /*5ab0*/  IMAD.MOV.U32 R5, RZ, RZ, R17 ;  /* 0x000000ffff057224 */ /* 0x000fe200078e0011 */
[----:B0-----:R-:W-:-:S09]  /*5ac0*/  I2FP.F32.U32 R21, R19 ;  /* 0x0000001300157245 */ /* 0x001fd20000201000 */
[----:B------:R-:W-:Y:S05]  /*5ad0*/  @!P0 BRA `(.L_x_111) ;  /* 0x0000000000288947 */ /* 0x000fea0003800000 */
[----:B------:R-:W-:Y:S02]  /*5ae0*/  ULDC UR7, c[0x0][0x634] ;  /* 0x00018d0000077ab9 */ /* 0x000fe40000000800 */
[----:B------:R-:W-:-:S05]  /*5af0*/  IADD3 R5, P0, R16, UR7, RZ ;  /* 0x0000000710057c10 */ /* 0x000fca000ff1e0ff */
[----:B------:R-:W-:-:S04]  /*5b00*/  IMAD.X R15, RZ, RZ, R17, P0 ;  /* 0x000000ffff0f7224 */ /* 0x000fc800000e0611 */
[----:B------:R-:W-:-:S04]  /*5b10*/  IMAD.WIDE.U32 R6, R15, UR8, RZ ;  /* 0x000000080f067c25 */ /* 0x000fc8000f8e00ff */
[----:B------:R-:W-:-:S04]  /*5b20*/  IMAD.WIDE.U32 R6, P0, R5, UR9, R6 ;  /* 0x0000000905067c25 */ /* 0x000fc8000f800006 */
[----:B------:R-:W-:-:S04]  /*5b30*/  IMAD.WIDE.U32 R4, R5, UR8, RZ ;  /* 0x0000000805047c25 */ /* 0x000fc8000f8e00ff */
[----:B------:R-:W-:Y:S01]  /*5b40*/  IMAD.MOV.U32 R4, RZ, RZ, R7 ;  /* 0x000000ffff047224 */ /* 0x000fe200078e0007 */
[----:B------:R-:W-:Y:S01]  /*5b50*/  IADD3 RZ, P1, R5, R6, RZ ;  /* 0x0000000605ff7210 */ /* 0x000fe20007f3e0ff */
[----:B------:R-:W-:-:S04]  /*5b60*/  IMAD.X R5, RZ, RZ, RZ, P0 ;  /* 0x000000ffff057224 */ /* 0x000fc800000e06ff */
[----:B------:R-:W-:-:S08]  /*5b70*/  IMAD.WIDE.U32.X R4, R15, UR9, R4, P1 ;  /* 0x000000090f047c25 */ /* 0x000fd000088e0404 */
.L_x_111:
[----:B------:R-:W-:Y:S01]  /*5b80*/  FMUL R21, R21, UR11 ;  /* 0x0000000b15157c20 */ /* 0x000fe20008400000 */
[--C-:B------:R-:W-:Y:S01]  /*5b90*/  SHF.R.U64 R15, R4, UR10, R5.reuse ;  /* 0x0000000a040f7c19 */ /* 0x100fe20008001205 */
[----:B------:R-:W-:Y:S01]  /*5ba0*/  ULDC.64 UR8, c[0x0][0x620] ;  /* 0x0001880000087ab9 */ /* 0x000fe20000000a00 */
[----:B------:R-:W-:Y:S01]  /*5bb0*/  SHF.R.U32.HI R4, RZ, UR10, R5 ;  /* 0x0000000aff047c19 */ /* 0x000fe20008011605 */
[----:B------:R-:W-:Y:S01]  /*5bc0*/  ULDC.64 UR10, c[0x0][0x640] ;  /* 0x00019000000a7ab9 */ /* 0x000fe20000000a00 */
[----:B------:R-:W-:Y:S01]  /*5bd0*/  IADD3 R5, P0, RZ, -R15, RZ ;  /* 0x8000000fff057210 */ /* 0x000fe20007f1e0ff */
[----:B------:R-:W0:Y:S01]  /*5be0*/  F2I.U32.TRUNC.NTZ R21, R21 ;  /* 0x0000001500157305 */ /* 0x000e22000020f000 */
[----:B------:R-:W-:-:S03]  /*5bf0*/  ULDC UR7, c[0x0][0x618] ;  /* 0x0001860000077ab9 */ /* 0x000fc60000000800 */
[----:B------:R-:W-:Y:S01]  /*5c00*/  IMAD.X R4, RZ, RZ, ~R4, P0 ;  /* 0x000000ffff047224 */ /* 0x000fe200000e0e04 */
[----:B------:R-:W-:-:S03]  /*5c10*/  ISETP.NE.U32.AND P0, PT, RZ, UR10, PT ;  /* 0x0000000aff007c0c */ /* 0x000fc6000bf05070 */
[----:B------:R-:W-:Y:S01]  /*5c20*/  IMAD R4, R4, UR8, RZ ;  /* 0x0000000804047c24 */ /* 0x000fe2000f8e02ff */
[----:B------:R-:W-:-:S03]  /*5c30*/  ISETP.NE.AND.EX P0, PT, RZ, UR11, PT, P0 ;  /* 0x0000000bff007c0c */ /* 0x000fc6000bf05300 */
[C---:B------:R-:W-:Y:S02]  /*5c40*/  IMAD R7, R5.reuse, UR9, R4 ;  /* 0x0000000905077c24 */ /* 0x040fe4000f8e0204 */
[----:B------:R-:W-:Y:S01]  /*5c50*/  IMAD.WIDE.U32 R4, R5, UR8, R16 ;  /* 0x0000000805047c25 */ /* 0x000fe2000f8e0010 */
[----:B------:R-:W-:-:S03]  /*5c60*/  ULDC UR8, c[0x0][0x154] ;  /* 0x0000550000087ab9 */ /* 0x000fc60000000800 */
[----:B0-----:R-:W-:Y:S02]  /*5c70*/  IMAD.MOV R6, RZ, RZ, -R21 ;  /* 0x000000ffff067224 */ /* 0x001fe400078e0a15 */
[----:B------:R-:W0:Y:S01]  /*5c80*/  LDC R21, c[0x0][0x148] ;  /* 0x00005200ff157b82 */ /* 0x000e220000000800 */
[----:B------:R-:W-:Y:S02]  /*5c90*/  IMAD.IADD R5, R5, 0x1, R7 ;  /* 0x0000000105057824 */ /* 0x000fe400078e0207 */
[----:B-1----:R-:W-:Y:S01]  /*5ca0*/  IMAD R19, R20, R6, R19 ;  /* 0x0000000614137224 */ /* 0x002fe200078e0213 */
[----:B--2---:R-:W-:Y:S02]  /*5cb0*/  I2FP.F32.U32 R6, R14 ;  /* 0x0000000e00067245 */ /* 0x004fe40000201000 */
[--C-:B------:R-:W-:Y:S02]  /*5cc0*/  SHF.R.U64 R20, R4, UR7, R5.reuse ;  /* 0x0000000704147c19 */ /* 0x100fe40008001205 */
[----:B------:R-:W-:Y:S01]  /*5cd0*/  SHF.R.U32.HI R5, RZ, UR7, R5 ;  /* 0x00000007ff057c19 */ /* 0x000fe20008011605 */
[----:B------:R-:W-:Y:S01]  /*5ce0*/  FMUL R6, R6, UR8 ;  /* 0x0000000806067c20 */ /* 0x000fe20008400000 */
[----:B------:R-:W-:-:S02]  /*5cf0*/  ULDC UR7, c[0x0][0x608] ;  /* 0x0001820000077ab9 */ /* 0x000fc40000000800 */
[--C-:B------:R-:W-:Y:S01]  /*5d00*/  SHF.R.U64 R23, R20, UR7, R5.reuse ;  /* 0x0000000714177c19 */ /* 0x100fe20008001205 */
[----:B------:R1:W2:Y:S01]  /*5d10*/  F2I.U32.TRUNC.NTZ R24, R6 ;  /* 0x0000000600187305 */ /* 0x0002a2000020f000 */
[----:B------:R-:W-:Y:S01]  /*5d20*/  SHF.R.U32.HI R4, RZ, UR7, R5 ;  /* 0x00000007ff047c19 */ /* 0x000fe20008011605 */
[----:B------:R-:W-:-:S03]  /*5d30*/  ULDC UR7, c[0x0][0x658] ;  /* 0x0001960000077ab9 */ /* 0x000fc60000000800 */
[--C-:B------:R-:W-:Y:S02]  /*5d40*/  SHF.R.U64 R22, R23, UR7, R4.reuse ;  /* 0x0000000717167c19 */ /* 0x100fe40008001204 */
[----:B------:R-:W-:-:S03]  /*5d50*/  SHF.R.U32.HI R25, RZ, UR7, R4 ;  /* 0x00000007ff197c19 */ /* 0x000fc60008011604 */
[----:B------:R-:W-:Y:S02]  /*5d60*/  IMAD.MOV.U32 R4, RZ, RZ, R22 ;  /* 0x000000ffff047224 */ /* 0x000fe400078e0016 */
[----:B------:R-:W-:Y:S01]  /*5d70*/  IMAD.MOV.U32 R5, RZ, RZ, R25 ;  /* 0x000000ffff057224 */ /* 0x000fe200078e0019 */
[----:B-1----:R-:W-:Y:S06]  /*5d80*/  @!P0 BRA `(.L_x_112) ;  /* 0x0000000000288947 */ /* 0x002fec0003800000 */
        /* <DEDUP_REMOVED lines=10> */
.L_x_112:
[----:B------:R-:W-:Y:S01]  /*5e30*/  ISETP.NE.AND P0, PT, R2, 0x1, PT ;  /* 0x000000010200780c */ /* 0x000fe20003f05270 */
[----:B------:R-:W-:Y:S01]  /*5e40*/  ULDC UR7, c[0x0][0x648] ;  /* 0x0001920000077ab9 */ /* 0x000fe20000000800 */
[----:B------:R-:W-:Y:S01]  /*5e50*/  LOP3.LUT R23, R23, UR6, RZ, 0xc0, !PT ;  /* 0x0000000617177c12 */ /* 0x000fe2000f8ec0ff */
[----:B--2---:R-:W-:Y:S01]  /*5e60*/  IMAD.MOV R24, RZ, RZ, -R24 ;  /* 0x000000ffff187224 */ /* 0x004fe200078e0a18 */
[----:B------:R-:W-:Y:S01]  /*5e70*/  SHF.R.U64 R4, R4, UR7, R5 ;  /* 0x0000000704047c19 */ /* 0x000fe20008001205 */
[----:B------:R-:W-:Y:S01]  /*5e80*/  ULDC UR7, c[0x0][0x638] ;  /* 0x00018e0000077ab9 */ /* 0x000fe20000000800 */
[----:B------:R-:W-:Y:S01]  /*5e90*/  LOP3.LUT R7, R20, UR4, RZ, 0xc0, !PT ;  /* 0x0000000414077c12 */ /* 0x000fe2000f8ec0ff */
[----:B------:R-:W-:Y:S01]  /*5ea0*/  ULDC UR8, c[0x0][0x610] ;  /* 0x0001840000087ab9 */ /* 0x000fe20000000800 */
[----:B------:R-:W-:Y:S02]  /*5eb0*/  IMAD.MOV.U32 R6, RZ, RZ, R15 ;  /* 0x000000ffff067224 */ /* 0x000fe400078e000f */
[----:B------:R-:W-:-:S02]  /*5ec0*/  IMAD.MOV R5, RZ, RZ, -R4 ;  /* 0x000000ffff057224 */ /* 0x000fc400078e0a04 */
[----:B------:R-:W-:Y:S02]  /*5ed0*/  IMAD R4, R4, UR5, R23 ;  /* 0x0000000504047c24 */ /* 0x000fe4000f8e0217 */
[----:B0-----:R-:W-:Y:S02]  /*5ee0*/  @P0 IMAD R19, R21, R24, R14 ;  /* 0x0000001815130224 */ /* 0x001fe400078e020e */
[----:B------:R-:W-:Y:S01]  /*5ef0*/  IMAD R22, R5, UR7, R22 ;  /* 0x0000000705167c24 */ /* 0x000fe2000f8e0216 */
[----:B------:R-:W-:Y:S01]  /*5f00*/  ULDC UR7, c[0x0][0x600] ;  /* 0x0001800000077ab9 */ /* 0x000fe20000000800 */
[----:B------:R-:W-:Y:S02]  /*5f10*/  IMAD R20, R4, UR8, R19 ;  /* 0x0000000804147c24 */ /* 0x000fe4000f8e0213 */
[----:B------:R-:W-:Y:S02]  /*5f20*/  IMAD R5, R22, UR7, R7 ;  /* 0x0000000716057c24 */ /* 0x000fe4000f8e0207 */
[----:B------:R-:W-:-:S03]  /*5f30*/  IMAD.MOV.U32 R4, RZ, RZ, 0x1 ;  /* 0x00000001ff047424 */ /* 0x000fc600078e00ff */
[----:B------:R-:W-:Y:S02]  /*5f40*/  SEL R19, R5, R20, !P0 ;  /* 0x0000001405137207 */ /* 0x000fe40004000000 */
[----:B------:R-:W-:-:S07]  /*5f50*/  SEL R20, R20, R5, !P0 ;  /* 0x0000000514147207 */ /* 0x000fce0004000000 */
.L_x_110:
[----:B------:R-:W-:Y:S05]  /*5f60*/  BSYNC B1 ;  /* 0x0000000000017941 */ /* 0x000fea0003800000 */
.L_x_109:
[----:B------:R-:W-:-:S13]  /*5f70*/  LOP3.LUT P0, RZ, R4, 0xff, RZ, 0xc0, !PT ;  /* 0x000000ff04ff7812 */ /* 0x000fda000780c0ff */
[----:B------:R-:W-:Y:S05]  /*5f80*/  @P0 BRA `(.L_x_113) ;  /* 0xfffffff400040947 */ /* 0x000fea000383ffff */
[----:B------:R-:W-:Y:S05]  /*5f90*/  BSYNC B0 ;  /* 0x0000000000007941 */ /* 0x000fea0003800000 */
.L_x_102:
[----:B------:R-:W-:-:S03]  /*5fa0*/  UMOV UR7, 0xffffffff ;  /* 0xffffffff00077882 */ /* 0x000fc60000000000 */
[----:B------:R-:W-:Y:S05]  /*5fb0*/  BRA.DIV UR7, `(.L_x_114) ;  /* 0x0000000607147947 */ /* 0x000fea000b800000 */
[----:B------:R-:W-:-:S13]  /*5fc0*/  ELECT P6, URZ, PT ;  /* 0x00000000003f782f */ /* 0x000fda00038c0000 */
.L_x_128:
[----:B------:R-:W-:Y:S04]  /*5fd0*/  BSSY B0, `(.L_x_115) ;  /* 0x000002b000007945 */ /* 0x000fe80003800000 */
[----:B------:R-:W-:Y:S05]  /*5fe0*/  @!P6 BRA `(.L_x_116) ;  /* 0x0000000000a4e947 */ /* 0x000fea0003800000 */
[----:B------:R-:W-:-:S04]  /*5ff0*/  LOP3.LUT R18, R18, 0x2, RZ, 0xfc, !PT ;  /* 0x0000000212127812 */ /* 0x000fc800078efcff */
[----:B------:R-:W-:-:S13]  /*6000*/  ISETP.NE.AND P0, PT, R18, 0x3, PT ;  /* 0x000000031200780c */ /* 0x000fda0003f05270 */
[----:B------:R-:W-:Y:S05]  /*6010*/  @!P0 BRA `(.L_x_117) ;  /* 0x0000000000048947 */ /* 0x000fea0003800000 */
[----:B------:R-:W-:Y:S01]  /*6020*/  BPT.TRAP 0x1 ;  /* 0x000000040000795c */ /* 0x000fe20000300000 */
.L_x_117:
[----:B------:R-:W0:Y:S01]  /*6030*/  S2R R5, SR_CgaCtaId ;  /* 0x0000000000057919 */ /* 0x000e220000008800 */
[----:B------:R-:W-:Y:S02]  /*6040*/  MOV R0, 0x400 ;  /* 0x0000040000007802 */ /* 0x000fe40000000f00 */
[----:B------:R-:W-:Y:S02]  /*6050*/  SHF.L.U32 R2, R3, 0x1f, RZ ;  /* 0x0000001f03027819 */ /* 0x000fe400000006ff */
[----:B0-----:R-:W-:-:S05]  /*6060*/  LEA R5, R5, R0, 0x18 ;  /* 0x0000000005057211 */ /* 0x001fca00078ec0ff */
[----:B------:R-:W-:-:S04]  /*6070*/  VIADD R5, R5, 0x20 ;  /* 0x0000002005057836 */ /* 0x000fc80000000000 */
[C---:B------:R-:W-:Y:S02]  /*6080*/  IMAD R7, R8.reuse, 0x8, R5 ;  /* 0x0000000808077824 */ /* 0x040fe400078e0205 */
[----:B------:R-:W-:Y:S02]  /*6090*/  VIADD R8, R8, 0x1 ;  /* 0x0000000108087836 */ /* 0x000fe40000000000 */
[----:B------:R-:W0:Y:S03]  /*60a0*/  SYNCS.PHASECHK.TRANS64.TRYWAIT P0, [R7+URZ], R2 ;  /* 0x00000002070075a7 */ /* 0x000e26000800017f */
[----:B------:R-:W-:-:S04]  /*60b0*/  ISETP.NE.AND P1, PT, R8, 0x4, PT ;  /* 0x000000040800780c */ /* 0x000fc80003f25270 */
[----:B------:R-:W-:Y:S02]  /*60c0*/  SEL R0, RZ, 0x1, P1 ;  /* 0x00000001ff007807 */ /* 0x000fe40000800000 */
[----:B------:R-:W-:Y:S02]  /*60d0*/  SEL R8, R8, RZ, P1 ;  /* 0x000000ff08087207 */ /* 0x000fe40000800000 */
[----:B------:R-:W-:-:S03]  /*60e0*/  LOP3.LUT R9, R3, R0, RZ, 0x3c, !PT ;  /* 0x0000000003097212 */ /* 0x000fc600078e3cff */
[----:B------:R-:W-:Y:S01]  /*60f0*/  IMAD R6, R8, 0x8, R5 ;  /* 0x0000000808067824 */ /* 0x000fe200078e0205 */
[----:B------:R-:W-:Y:S01]  /*6100*/  SHF.L.U32 R3, R9, 0x1f, RZ ;  /* 0x0000001f09037819 */ /* 0x000fe200000006ff */
[----:B0-----:R-:W-:Y:S06]  /*6110*/  @!P0 BRA `(.L_x_118) ;  /* 0x0000000000dc8947 */ /* 0x001fec0003800000 */
.L_x_129:
[----:B------:R-:W1:Y:S01]  /*6120*/  SYNCS.PHASECHK.TRANS64.TRYWAIT P0, [R6+URZ], R3 ;  /* 0x00000003060075a7 */ /* 0x000e62000800017f */
[----:B------:R-:W-:-:S05]  /*6130*/  VIADD R0, R8, 0x1 ;  /* 0x0000000108007836 */ /* 0x000fca0000000000 */
[----:B------:R-:W-:-:S04]  /*6140*/  ISETP.NE.AND P1, PT, R0, 0x4, PT ;  /* 0x000000040000780c */ /* 0x000fc80003f25270 */
[----:B0-----:R-:W-:Y:S02]  /*6150*/  SEL R2, RZ, 0x1, P1 ;  /* 0x00000001ff027807 */ /* 0x001fe40000800000 */
[----:B------:R-:W-:Y:S02]  /*6160*/  SEL R0, R0, RZ, P1 ;  /* 0x000000ff00007207 */ /* 0x000fe40000800000 */
[----:B------:R-:W-:-:S03]  /*6170*/  LOP3.LUT R9, R9, R2, RZ, 0x3c, !PT ;  /* 0x0000000209097212 */ /* 0x000fc600078e3cff */
[----:B------:R-:W-:Y:S01]  /*6180*/  IMAD R7, R0, 0x8, R5 ;  /* 0x0000000800077824 */ /* 0x000fe200078e0205 */
[----:B------:R-:W-:Y:S01]  /*6190*/  SHF.L.U32 R4, R9, 0x1f, RZ ;  /* 0x0000001f09047819 */ /* 0x000fe200000006ff */
[----:B-1----:R-:W-:Y:S06]  /*61a0*/  @!P0 BRA `(.L_x_119) ;  /* 0x0000000000cc8947 */ /* 0x002fec0003800000 */
.L_x_130:
[----:B------:R-:W1:Y:S01]  /*61b0*/  SYNCS.PHASECHK.TRANS64.TRYWAIT P0, [R7+URZ], R4 ;  /* 0x00000004070075a7 */ /* 0x000e62000800017f */
[----:B------:R-:W-:-:S05]  /*61c0*/  VIADD R0, R0, 0x1 ;  /* 0x0000000100007836 */ /* 0x000fca0000000000 */
[----:B------:R-:W-:-:S04]  /*61d0*/  ISETP.NE.AND P1, PT, R0, 0x4, PT ;  /* 0x000000040000780c */ /* 0x000fc80003f25270 */
[----:B------:R-:W-:Y:S02]  /*61e0*/  SEL R2, RZ, 0x1, P1 ;  /* 0x00000001ff027807 */ /* 0x000fe40000800000 */
[----:B------:R-:W-:Y:S02]  /*61f0*/  SEL R0, R0, RZ, P1 ;  /* 0x000000ff00007207 */ /* 0x000fe40000800000 */
[----:B------:R-:W-:Y:S01]  /*6200*/  LOP3.LUT R2, R9, R2, RZ, 0x3c, !PT ;  /* 0x0000000209027212 */ /* 0x000fe200078e3cff */
[----:B-1----:R-:W-:Y:S06]  /*6210*/  @!P0 BRA `(.L_x_120) ;  /* 0x0000000000c48947 */ /* 0x002fec0003800000 */
.L_x_131:
[----:B------:R-:W-:Y:S01]  /*6220*/  IMAD R5, R0, 0x8, R5 ;  /* 0x0000000800057824 */ /* 0x000fe200078e0205 */
[----:B------:R-:W-:-:S07]  /*6230*/  SHF.L.U32 R0, R2, 0x1f, RZ ;  /* 0x0000001f02007819 */ /* 0x000fce00000006ff */
.L_x_121:
[----:B--2---:R2:W3:Y:S02]  /*6240*/  SYNCS.PHASECHK.TRANS64.TRYWAIT P0, [R5+URZ], R0 ;  /* 0x00000000050075a7 */ /* 0x0044e4000800017f */
[----:B---3--:R-:W-:Y:S05]  /*6250*/  @!P0 NANOSLEEP.SYNCS 0x989680 ;  /* 0x009896800000895d */ /* 0x008fea0003900000 */
[----:B------:R-:W3:Y:S02]  /*6260*/  @!P0 SYNCS.PHASECHK.TRANS64 P0, [R5+URZ], R0 ;  /* 0x00000000050085a7 */ /* 0x000ee4000800007f */
[----:B---3--:R-:W-:Y:S05]  /*6270*/  @!P0 BRA `(.L_x_121) ;  /* 0xfffffffc00f08947 */ /* 0x008fea000383ffff */
.L_x_116:
[----:B------:R-:W-:Y:S05]  /*6280*/  BSYNC B0 ;  /* 0x0000000000007941 */ /* 0x000fea0003800000 */
.L_x_115:
[----:B------:R-:W-:Y:S05]  /*6290*/  EXIT ;  /* 0x000000000000794d */ /* 0x000fea0003800000 */
.L_x_21:
[----:B-1----:R1:W2:Y:S02]  /*62a0*/  SYNCS.PHASECHK.TRANS64.TRYWAIT P1, [R3+URZ], R0 ;  /* 0x00000000030075a7 */ /* 0x0022a4000802017f */
[----:B--2---:R-:W-:Y:S05]  /*62b0*/  @!P1 NANOSLEEP.SYNCS 0x989680 ;  /* 0x009896800000995d */ /* 0x004fea0003900000 */
[----:B------:R-:W2:Y:S02]  /*62c0*/  @!P1 SYNCS.PHASECHK.TRANS64 P1, [R3+URZ], R0 ;  /* 0x00000000030095a7 */ /* 0x000ea4000802007f */
[----:B--2---:R-:W-:Y:S05]  /*62d0*/  @!P1 BRA `(.L_x_21) ;  /* 0xfffffffc00f09947 */ /* 0x004fea000383ffff */
[----:B------:R-:W-:Y:S05]  /*62e0*/  BRA `(.L_x_20) ;  /* 0xffffffb400147947 */ /* 0x000fea000383ffff */
.L_x_26:
[----:B-1----:R1:W2:Y:S02]  /*62f0*/  SYNCS.PHASECHK.TRANS64.TRYWAIT P1, [R5+URZ], R4 ;  /* 0x00000004050075a7 */ /* 0x0022a4000802017f */
[----:B--2---:R-:W-:Y:S05]  /*6300*/  @!P1 NANOSLEEP.SYNCS 0x989680 ;  /* 0x009896800000995d */ /* 0x004fea0003900000 */
[----:B------:R-:W2:Y:S02]  /*6310*/  @!P1 SYNCS.PHASECHK.TRANS64 P1, [R5+URZ], R4 ;  /* 0x00000004050095a7 */ /* 0x000ea4000802007f */
[----:B--2---:R-:W-:Y:S05]  /*6320*/  @!P1 BRA `(.L_x_26) ;  /* 0xfffffffc00f09947 */ /* 0x004fea000383ffff */
[----:B------:R-:W-:Y:S05]  /*6330*/  BRA `(.L_x_25) ;  /* 0xffffffb800607947 */ /* 0x000fea000383ffff */
.L_x_103:
[----:B------:R-:W-:Y:S01]  /*6340*/  BSSY B1, `(.L_x_122) ;  /* 0x0000006000017945 */ /* 0x000fe20003800000 */
[----:B------:R-:W-:-:S07]  /*6350*/  IMAD.MOV.U32 R15, RZ, RZ, -0x1 ;  /* 0xffffffffff0f7424 */ /* 0x000fce00078e00ff */
[----:B------:R-:W-:Y:S05]  /*6360*/  WARPSYNC.COLLECTIVE R15, `(.L_x_123) ;  /* 0x000000000f0c7348 */ /* 0x000fea0003c00000 */
[----:B------:R-:W-:Y:S02]  /*6370*/  ELECT P6, UR62, PT ;  /* 0x00000000003e782f */ /* 0x000fe400038c0000 */
[----:B------:R-:W-:Y:S01]  /*6380*/  MOV R14, UR62 ;  /* 0x0000003e000e7c02 */ /* 0x000fe20008000f00 */
[----:B------:R-:W-:Y:S10]  /*6390*/  ENDCOLLECTIVE ;  /* 0x000000000000791b */ /* 0x000ff40003800000 */
.L_x_123:
[----:B------:R-:W-:Y:S05]  /*63a0*/  BSYNC B1 ;  /* 0x0000000000017941 */ /* 0x000fea0003800000 */
.L_x_122:
[----:B------:R-:W-:Y:S05]  /*63b0*/  BRA `(.L_x_124) ;  /* 0xfffffff000047947 */ /* 0x000fea000383ffff */
.L_x_106:
[----:B0-----:R0:W1:Y:S02]  /*63c0*/  SYNCS.PHASECHK.TRANS64.TRYWAIT P0, [R20+URZ+0x20], R7 ;  /* 0x00002007140075a7 */ /* 0x001064000800017f */
[----:B-1----:R-:W-:Y:S05]  /*63d0*/  @!P0 NANOSLEEP.SYNCS 0x989680 ;  /* 0x009896800000895d */ /* 0x002fea0003900000 */
[----:B------:R-:W1:Y:S02]  /*63e0*/  @!P0 SYNCS.PHASECHK.TRANS64 P0, [R20+URZ+0x20], R7 ;  /* 0x00002007140085a7 */ /* 0x000e64000800007f */
[----:B-1----:R-:W-:Y:S05]  /*63f0*/  @!P0 BRA `(.L_x_106) ;  /* 0xfffffffc00f08947 */ /* 0x002fea000383ffff */
[----:B------:R-:W-:Y:S05]  /*6400*/  BRA `(.L_x_125) ;  /* 0xfffffff000447947 */ /* 0x000fea000383ffff */
.L_x_114:
[----:B------:R-:W-:Y:S01]  /*6410*/  BSSY B0, `(.L_x_126) ;  /* 0x0000006000007945 */ /* 0x000fe20003800000 */
[----:B------:R-:W-:-:S07]  /*6420*/  IMAD.MOV.U32 R15, RZ, RZ, -0x1 ;  /* 0xffffffffff0f7424 */ /* 0x000fce00078e00ff */
[----:B------:R-:W-:Y:S05]  /*6430*/  WARPSYNC.COLLECTIVE R15, `(.L_x_127) ;  /* 0x000000000f0c7348 */ /* 0x000fea0003c00000 */
[----:B------:R-:W-:Y:S02]  /*6440*/  ELECT P6, UR62, PT ;  /* 0x00000000003e782f */ /* 0x000fe400038c0000 */
[----:B------:R-:W-:Y:S01]  /*6450*/  MOV R14, UR62 ;  /* 0x0000003e000e7c02 */ /* 0x000fe20008000f00 */
[----:B------:R-:W-:Y:S10]  /*6460*/  ENDCOLLECTIVE ;  /* 0x000000000000791b */ /* 0x000ff40003800000 */
.L_x_127:
[----:B------:R-:W-:Y:S05]  /*6470*/  BSYNC B0 ;  /* 0x0000000000007941 */ /* 0x000fea0003800000 */
.L_x_126:
[----:B------:R-:W-:Y:S05]  /*6480*/  BRA `(.L_x_128) ;  /* 0xfffffff800d07947 */ /* 0x000fea000383ffff */
.L_x_118:
[----:B0-----:R0:W1:Y:S02]  /*6490*/  SYNCS.PHASECHK.TRANS64.TRYWAIT P0, [R7+URZ], R2 ;  /* 0x00000002070075a7 */ /* 0x001064000800017f */
[----:B-1----:R-:W-:Y:S05]  /*64a0*/  @!P0 NANOSLEEP.SYNCS 0x989680 ;  /* 0x009896800000895d */ /* 0x002fea0003900000 */
[----:B------:R-:W1:Y:S02]  /*64b0*/  @!P0 SYNCS.PHASECHK.TRANS64 P0, [R7+URZ], R2 ;  /* 0x00000002070085a7 */ /* 0x000e64000800007f */
[----:B-1----:R-:W-:Y:S05]  /*64c0*/  @!P0 BRA `(.L_x_118) ;  /* 0xfffffffc00f08947 */ /* 0x002fea000383ffff */
[----:B------:R-:W-:Y:S05]  /*64d0*/  BRA `(.L_x_129) ;  /* 0xfffffffc00107947 */ /* 0x000fea000383ffff */
.L_x_119:
[----:B0-----:R0:W1:Y:S02]  /*64e0*/  SYNCS.PHASECHK.TRANS64.TRYWAIT P0, [R6+URZ], R3 ;  /* 0x00000003060075a7 */ /* 0x001064000800017f */
[----:B-1----:R-:W-:Y:S05]  /*64f0*/  @!P0 NANOSLEEP.SYNCS 0x989680 ;  /* 0x009896800000895d */ /* 0x002fea0003900000 */
[----:B------:R-:W1:Y:S02]  /*6500*/  @!P0 SYNCS.PHASECHK.TRANS64 P0, [R6+URZ], R3 ;  /* 0x00000003060085a7 */ /* 0x000e64000800007f */
[----:B-1----:R-:W-:Y:S05]  /*6510*/  @!P0 BRA `(.L_x_119) ;  /* 0xfffffffc00f08947 */ /* 0x002fea000383ffff */
[----:B------:R-:W-:Y:S05]  /*6520*/  BRA `(.L_x_130) ;  /* 0xfffffffc00207947 */ /* 0x000fea000383ffff */
.L_x_120:
[----:B-1----:R1:W2:Y:S02]  /*6530*/  SYNCS.PHASECHK.TRANS64.TRYWAIT P0, [R7+URZ], R4 ;  /* 0x00000004070075a7 */ /* 0x0022a4000800017f */
[----:B--2---:R-:W-:Y:S05]  /*6540*/  @!P0 NANOSLEEP.SYNCS 0x989680 ;  /* 0x009896800000895d */ /* 0x004fea0003900000 */
[----:B------:R-:W2:Y:S02]  /*6550*/  @!P0 SYNCS.PHASECHK.TRANS64 P0, [R7+URZ], R4 ;  /* 0x00000004070085a7 */ /* 0x000ea4000800007f */
[----:B--2---:R-:W-:Y:S05]  /*6560*/  @!P0 BRA `(.L_x_120) ;  /* 0xfffffffc00f08947 */ /* 0x004fea000383ffff */
[----:B------:R-:W-:Y:S05]  /*6570*/  BRA `(.L_x_131) ;  /* 0xfffffffc00287947 */ /* 0x000fea000383ffff */
.L_x_132:
[----:B------:R-:W-:-:S00]  /*6580*/  BRA `(.L_x_132) ;  /* 0xfffffffc00fc7947 */ /* 0x000fc0000383ffff */
[----:B------:R-:W-:-:S00]  /*6590*/  NOP ;  /* 0x0000000000007918 */ /* 0x000fc00000000000 */
        /* <DEDUP_REMOVED lines=14> */
.L_x_133:


//--------------------- .nv.global.init           --------------------------
	.section	.nv.global.init,"aw",@progbits
.nv.global.init:
	.type		$str$22,@object
	.size		$str$22,($str$23 - $str$22)
$str$22:
        /*0000*/ 	.byte	0x6b, 0x5f, 0x74, 0x69, 0x6c, 0x65, 0x5f, 0x63, 0x6f, 0x75, 0x6e, 0x74, 0x20, 0x3e, 0x3d, 0x20
        /*0010*/ 	.byte	0x31, 0x00
	.type		$str$23,@object
	.size		$str$23,(__unnamed_1 - $str$23)
$str$23:
        /*0012*/ 	.byte	0x2f, 0x74, 0x6d, 0x70, 0x2f, 0x63, 0x75, 0x74, 0x6c, 0x61, 0x73, 0x73, 0x5f, 0x73, 0x77, 0x65
        /*0022*/ 	.byte	0x65, 0x70, 0x5f, 0x73, 0x72, 0x63, 0x2f, 0x69, 0x6e, 0x63, 0x6c, 0x75, 0x64, 0x65, 0x2f, 0x63
        /*0032*/ 	.byte	0x75, 0x74, 0x6c, 0x61, 0x73, 0x73, 0x2f, 0x67, 0x65, 0x6d, 0x6d, 0x2f, 0x63, 0x6f, 0x6c, 0x6c
        /*0042*/ 	.byte	0x65, 0x63, 0x74, 0x69, 0x76, 0x65, 0x2f, 0x73, 0x6d, 0x39, 0x30, 0x5f, 0x6d, 0x6d, 0x61, 0x5f
        /*0052*/ 	.byte	0x74, 0x6d, 0x61, 0x5f, 0x67, 0x6d, 0x6d, 0x61, 0x5f, 0x73, 0x73, 0x5f, 0x77, 0x61, 0x72, 0x70
        /*0062*/ 	.byte	0x73, 0x70, 0x65, 0x63, 0x69, 0x61, 0x6c, 0x69, 0x7a, 0x65, 0x64, 0x2e, 0x68, 0x70, 0x70, 0x00
	.type		__unnamed_1,@object
	.size		__unnamed_1,(.L_0 - __unnamed_1)
__unnamed_1:
        /*0072*/ 	.byte	0x76, 0x6f, 0x69, 0x64, 0x20, 0x63, 0x75, 0x74, 0x6c, 0x61, 0x73, 0x73, 0x3a, 0x3a, 0x67, 0x65
        /* <DEDUP_REMOVED lines=177> */
        /*0b92*/ 	.byte	0x74, 0x69, 0x74, 0x79, 0x5d, 0x00
.L_0:


//--------------------- .nv.shared._ZN7cutlass13device_kernelINS_4gemm6kernel13GemmUniversalIN4cute5tupleIJiiiiEEENS1_10collective13CollectiveMmaINS1_34MainloopSm90TmaGmmaWarpSpecializedILi4ENS5_IJNS4_1CILi1EEENSA_ILi2EEESB_EEENS1_35KernelTmaWarpSpecializedCooperativeEEENS5_IJNSA_ILi128EEENSA_ILi64EEESH_EEENS_10tfloat32_tENS5_IJlSB_lEEESJ_SK_NS4_8TiledMMAINS4_8MMA_AtomIJNS4_4SM904GMMA29MMA_64x64x8_F32TF32TF32_SS_TNILNSO_7ScaleInE1ELSQ_1EEEEEENS4_6LayoutINS5_IJSC_SB_SB_EEENS5_IJSB_NSA_ILi0EEESV_EEEEENS5_IJNS4_10UnderscoreESY_SY_EEEEENS4_23SM90_TMA_LOAD_MULTICASTENS4_14ComposedLayoutINS4_7SwizzleILi3ELi4ELi3EEENS4_18smem_ptr_flag_bitsILi32EEENST_INS5_IJNSA_ILi8EEENSA_ILi32EEEEEENS5_IJS18_SB_EEEEEEEvNS4_8identityENS4_13SM90_TMA_LOADES1C_vS1D_EENS_8epilogue10collective6detail29Sm90TmaWarpSpecializedAdapterINS1H_15DefaultEpilogueISJ_SK_SK_NS1G_6thread17LinearCombinationISJ_Li1EffLNS1L_9ScaleType4KindE0ELNS_15FloatRoundStyleE2ESJ_EENS1_15EpilogueDefaultEEEEEvvEEEEvNT_6ParamsE --------------------------
	.section	.nv.shared._ZN7cutlass13device_kernelINS_4gemm6kernel13GemmUniversalIN4cute5tupleIJiiiiEEENS1_10collective13CollectiveMmaINS1_34MainloopSm90TmaGmmaWarpSpecializedILi4ENS5_IJNS4_1CILi1EEENSA_ILi2EEESB_EEENS1_35KernelTmaWarpSpecializedCooperativeEEENS5_IJNSA_ILi128EEENSA_ILi64EEESH_EEENS_10tfloat32_tENS5_IJlSB_lEEESJ_SK_NS4_8TiledMMAINS4_8MMA_AtomIJNS4_4SM904GMMA29MMA_64x64x8_F32TF32TF32_SS_TNILNSO_7ScaleInE1ELSQ_1EEEEEENS4_6LayoutINS5_IJSC_SB_SB_EEENS5_IJSB_NSA_ILi0EEESV_EEEEENS5_IJNS4_10UnderscoreESY_SY_EEEEENS4_23SM90_TMA_LOAD_MULTICASTENS4_14ComposedLayoutINS4_7SwizzleILi3ELi4ELi3EEENS4_18smem_ptr_flag_bitsILi32EEENST_INS5_IJNSA_ILi8EEENSA_ILi32EEEEEENS5_IJS18_SB_EEEEEEEvNS4_8identityENS4_13SM90_TMA_LOADES1C_vS1D_EENS_8epilogue10collective6detail29Sm90TmaWarpSpecializedAdapterINS1H_15DefaultEpilogueISJ_SK_SK_NS1G_6thread17LinearCombinationISJ_Li1EffLNS1L_9ScaleType4KindE0ELNS_15FloatRoundStyleE2ESJ_EENS1_15EpilogueDefaultEEEEEvvEEEEvNT_6ParamsE,"aw",@nobits
	.sectionflags	@""
	.align	16
	.zero		1024


//--------------------- .nv.shared.reserved.0     --------------------------
	.section	.nv.shared.reserved.0,"aw",@nobits
	.weak		__nv_reservedSMEM_offset_0_alias
	.size		__nv_reservedSMEM_offset_0_alias, 0, 0
	.other		__nv_reservedSMEM_offset_0_alias,@"STO_CUDA_RESERVED_SHARED STV_DEFAULT"
__nv_reservedSMEM_offset_0_alias:
	.zero		0


//--------------------- .nv.global                --------------------------
	.section	.nv.global,"aw",@nobits
.nv.global:
	.type		_ZN39_INTERNAL_eab35fad_4_k_cu_7fc55343_62044cute1_E,@object
	.size		_ZN39_INTERNAL_eab35fad_4_k_cu_7fc55343_62044cute1_E,(_ZN39_INTERNAL_eab35fad_4_k_cu_7fc55343_62044cuda3std3__45__cpo6cbeginE - _ZN39_INTERNAL_eab35fad_4_k_cu_7fc55343_62044cute1_E)
_ZN39_INTERNAL_eab35fad_4_k_cu_7fc55343_62044cute1_E:
	.zero		1
	.type		_ZN39_INTERNAL_eab35fad_4_k_cu_7fc55343_62044cuda3std3__45__cpo6cbeginE,@object
	.size		_ZN39_INTERNAL_eab35fad_4_k_cu_7fc55343_62044cuda3std3__45__cpo6cbeginE,(_ZN39_INTERNAL_eab35fad_4_k_cu_7fc55343_62044cuda3std3__48in_placeE - _ZN39_INTERNAL_eab35fad_4_k_cu_7fc55343_62044cuda3std3__45__cpo6cbeginE)
_ZN39_INTERNAL_eab35fad_4_k_cu_7fc55343_62044cuda3std3__45__cpo6cbeginE:
	.zero		1
	.type		_ZN39_INTERNAL_eab35fad_4_k_cu_7fc55343_62044cuda3std3__48in_placeE,@object
	.size		_ZN39_INTERNAL_eab35fad_4_k_cu_7fc55343_62044cuda3std3__48in_placeE,(_ZN39_INTERNAL_eab35fad_4_k_cu_7fc55343_62044cuda3std6ranges3__45__cpo9iter_moveE - _ZN39_INTERNAL_eab35fad_4_k_cu_7fc55343_62044cuda3std3__48in_placeE)
_ZN39_INTERNAL_eab35fad_4_k_cu_7fc55343_62044cuda3std3__48in_placeE:
	.zero		1
	.type		_ZN39_INTERNAL_eab35fad_4_k_cu_7fc55343_62044cuda3std6ranges3__45__cpo9iter_moveE,@object
	.size		_ZN39_INTERNAL_eab35fad_4_k_cu_7fc55343_62044cuda3std6ranges3__45__cpo9iter_moveE,(_ZN39_INTERNAL_eab35fad_4_k_cu_7fc55343_62044cuda3std3__45__cpo5beginE - _ZN39_INTERNAL_eab35fad_4_k_cu_7fc55343_62044cuda3std6ranges3__45__cpo9iter_moveE)
_ZN39_INTERNAL_eab35fad_4_k_cu_7fc55343_62044cuda3std6ranges3__45__cpo9iter_moveE:
	.zero		1
	.type		_ZN39_INTERNAL_eab35fad_4_k_cu_7fc55343_62044cuda3std3__45__cpo5beginE,@object
	.size		_ZN39_INTERNAL_eab35fad_4_k_cu_7fc55343_62044cuda3std3__45__cpo5beginE,(_ZN39_INTERNAL_eab35fad_4_k_cu_7fc55343_62044cuda3std3__441_GLOBAL__N__eab35fad_4_k_cu_7fc55343_62046ignoreE - _ZN39_INTERNAL_eab35fad_4_k_cu_7fc55343_62044cuda3std3__45__cpo5beginE)
_ZN39_INTERNAL_eab35fad_4_k_cu_7fc55343_62044cuda3std3__45__cpo5beginE:
	.zero		1
	.type		_ZN39_INTERNAL_eab35fad_4_k_cu_7fc55343_62044cuda3std3__441_GLOBAL__N__eab35fad_4_k_cu_7fc55343_62046ignoreE,@object
	.size		_ZN39_INTERNAL_eab35fad_4_k_cu_7fc55343_62044cuda3std3__441_GLOBAL__N__eab35fad_4_k_cu_7fc55343_62046ignoreE,(_ZN39_INTERNAL_eab35fad_4_k_cu_7fc55343_62044cute7productE - _ZN39_INTERNAL_eab35fad_4_k_cu_7fc55343_62044cuda3std3__441_GLOBAL__N__eab35fad_4_k_cu_7fc55343_62046ignoreE)
_ZN39_INTERNAL_eab35fad_4_k_cu_7fc55343_62044cuda3std3__441_GLOBAL__N__eab35fad_4_k_cu_7fc55343_62046ignoreE:
	.zero		1
	.type		_ZN39_INTERNAL_eab35fad_4_k_cu_7fc55343_62044cute7productE,@object
	.size		_ZN39_INTERNAL_eab35fad_4_k_cu_7fc55343_62044cute7productE,(_ZN39_INTERNAL_eab35fad_4_k_cu_7fc55343_62044cuda3std3__45__cpo3endE - _ZN39_INTERNAL_eab35fad_4_k_cu_7fc55343_62044cute7productE)
_ZN39_INTERNAL_eab35fad_4_k_cu_7fc55343_62044cute7productE:
	.zero		1
	.type		_ZN39_INTERNAL_eab35fad_4_k_cu_7fc55343_62044cuda3std3__45__cpo3endE,@object
	.size		_ZN39_INTERNAL_eab35fad_4_k_cu_7fc55343_62044cuda3std3__45__cpo3endE,(_ZN39_INTERNAL_eab35fad_4_k_cu_7fc55343_62044cuda3std3__419piecewise_constructE - _ZN39_INTERNAL_eab35fad_4_k_cu_7fc55343_62044cuda3std3__45__cpo3endE)
_ZN39_INTERNAL_eab35fad_4_k_cu_7fc55343_62044cuda3std3__45__cpo3endE:
	.zero		1
	.type		_ZN39_INTERNAL_eab35fad_4_k_cu_7fc55343_62044cuda3std3__419piecewise_constructE,@object
	.size		_ZN39_INTERNAL_eab35fad_4_k_cu_7fc55343_62044cuda3std3__419piecewise_constructE,(_ZN39_INTERNAL_eab35fad_4_k_cu_7fc55343_62044cuda3std3__45__cpo4cendE - _ZN39_INTERNAL_eab35fad_4_k_cu_7fc55343_62044cuda3std3__419piecewise_constructE)
_ZN39_INTERNAL_eab35fad_4_k_cu_7fc55343_62044cuda3std3__419piecewise_constructE:
	.zero		1
	.type		_ZN39_INTERNAL_eab35fad_4_k_cu_7fc55343_62044cuda3std3__45__cpo4cendE,@object
	.size		_ZN39_INTERNAL_eab35fad_4_k_cu_7fc55343_62044cuda3std3__45__cpo4cendE,(_ZN39_INTERNAL_eab35fad_4_k_cu_7fc55343_62044cuda3std6ranges3__45__cpo4swapE - _ZN39_INTERNAL_eab35fad_4_k_cu_7fc55343_62044cuda3std3__45__cpo4cendE)
_ZN39_INTERNAL_eab35fad_4_k_cu_7fc55343_62044cuda3std3__45__cpo4cendE:
	.zero		1
	.type		_ZN39_INTERNAL_eab35fad_4_k_cu_7fc55343_62044cuda3std6ranges3__45__cpo4swapE,@object
	.size		_ZN39_INTERNAL_eab35fad_4_k_cu_7fc55343_62044cuda3std6ranges3__45__cpo4swapE,(.L_8 - _ZN39_INTERNAL_eab35fad_4_k_cu_7fc55343_62044cuda3std6ranges3__45__cpo4swapE)
_ZN39_INTERNAL_eab35fad_4_k_cu_7fc55343_62044cuda3std6ranges3__45__cpo4swapE:
	.zero		1
.L_8:


//--------------------- .nv.constant0._ZN7cutlass13device_kernelINS_4gemm6kernel13GemmUniversalIN4cute5tupleIJiiiiEEENS1_10collective13CollectiveMmaINS1_34MainloopSm90TmaGmmaWarpSpecializedILi4ENS5_IJNS4_1CILi1EEENSA_ILi2EEESB_EEENS1_35KernelTmaWarpSpecializedCooperativeEEENS5_IJNSA_ILi128EEENSA_ILi64EEESH_EEENS_10tfloat32_tENS5_IJlSB_lEEESJ_SK_NS4_8TiledMMAINS4_8MMA_AtomIJNS4_4SM904GMMA29MMA_64x64x8_F32TF32TF32_SS_TNILNSO_7ScaleInE1ELSQ_1EEEEEENS4_6LayoutINS5_IJSC_SB_SB_EEENS5_IJSB_NSA_ILi0EEESV_EEEEENS5_IJNS4_10UnderscoreESY_SY_EEEEENS4_23SM90_TMA_LOAD_MULTICASTENS4_14ComposedLayoutINS4_7SwizzleILi3ELi4ELi3EEENS4_18smem_ptr_flag_bitsILi32EEENST_INS5_IJNSA_ILi8EEENSA_ILi32EEEEEENS5_IJS18_SB_EEEEEEEvNS4_8identityENS4_13SM90_TMA_LOADES1C_vS1D_EENS_8epilogue10collective6detail29Sm90TmaWarpSpecializedAdapterINS1H_15DefaultEpilogueISJ_SK_SK_NS1G_6thread17LinearCombinationISJ_Li1EffLNS1L_9ScaleType4KindE0ELNS_15FloatRoundStyleE2ESJ_EENS1_15EpilogueDefaultEEEEEvvEEEEvNT_6ParamsE --------------------------
	.section	.nv.constant0._ZN7cutlass13device_kernelINS_4gemm6kernel13GemmUniversalIN4cute5tupleIJiiiiEEENS1_10collective13CollectiveMmaINS1_34MainloopSm90TmaGmmaWarpSpecializedILi4ENS5_IJNS4_1CILi1EEENSA_ILi2EEESB_EEENS1_35KernelTmaWarpSpecializedCooperativeEEENS5_IJNSA_ILi128EEENSA_ILi64EEESH_EEENS_10tfloat32_tENS5_IJlSB_lEEESJ_SK_NS4_8TiledMMAINS4_8MMA_AtomIJNS4_4SM904GMMA29MMA_64x64x8_F32TF32TF32_SS_TNILNSO_7ScaleInE1ELSQ_1EEEEEENS4_6LayoutINS5_IJSC_SB_SB_EEENS5_IJSB_NSA_ILi0EEESV_EEEEENS5_IJNS4_10UnderscoreESY_SY_EEEEENS4_23SM90_TMA_LOAD_MULTICASTENS4_14ComposedLayoutINS4_7SwizzleILi3ELi4ELi3EEENS4_18smem_ptr_flag_bitsILi32EEENST_INS5_IJNSA_ILi8EEENSA_ILi32EEEEEENS5_IJS18_SB_EEEEEEEvNS4_8identityENS4_13SM90_TMA_LOADES1C_vS1D_EENS_8epilogue10collective6detail29Sm90TmaWarpSpecializedAdapterINS1H_15DefaultEpilogueISJ_SK_SK_NS1G_6thread17LinearCombinationISJ_Li1EffLNS1L_9ScaleType4KindE0ELNS_15FloatRoundStyleE2ESJ_EENS1_15EpilogueDefaultEEEEEvvEEEEvNT_6ParamsE,"a",@progbits
	.sectionflags	@""
	.align	4
.nv.constant0._ZN7cutlass13device_kernelINS_4gemm6kernel13GemmUniversalIN4cute5tupleIJiiiiEEENS1_10collective13CollectiveMmaINS1_34MainloopSm90TmaGmmaWarpSpecializedILi4ENS5_IJNS4_1CILi1EEENSA_ILi2EEESB_EEENS1_35KernelTmaWarpSpecializedCooperativeEEENS5_IJNSA_ILi128EEENSA_ILi64EEESH_EEENS_10tfloat32_tENS5_IJlSB_lEEESJ_SK_NS4_8TiledMMAINS4_8MMA_AtomIJNS4_4SM904GMMA29MMA_64x64x8_F32TF32TF32_SS_TNILNSO_7ScaleInE1ELSQ_1EEEEEENS4_6LayoutINS5_IJSC_SB_SB_EEENS5_IJSB_NSA_ILi0EEESV_EEEEENS5_IJNS4_10UnderscoreESY_SY_EEEEENS4_23SM90_TMA_LOAD_MULTICASTENS4_14ComposedLayoutINS4_7SwizzleILi3ELi4ELi3EEENS4_18smem_ptr_flag_bitsILi32EEENST_INS5_IJNSA_ILi8EEENSA_ILi32EEEEEENS5_IJS18_SB_EEEEEEEvNS4_8identityENS4_13SM90_TMA_LOADES1C_vS1D_EENS_8epilogue10collective6detail29Sm90TmaWarpSpecializedAdapterINS1H_15DefaultEpilogueISJ_SK_SK_NS1G_6thread17LinearCombinationISJ_Li1EffLNS1L_9ScaleType4KindE0ELNS_15FloatRoundStyleE2ESJ_EENS1_15EpilogueDefaultEEEEEvvEEEEvNT_6ParamsE:
	.zero		1664


//--------------------- SYMBOLS --------------------------

	.type		.nv.reservedSmem.offset0,@object
	.size		.nv.reservedSmem.offset0,0x4
	.type		__assertfail,@function
